//
// Generated by NVIDIA NVVM Compiler
//
// Compiler Build ID: CL-36424714
// Cuda compilation tools, release 13.0, V13.0.88
// Based on NVVM 20.0.0
//

.version 9.0
.target sm_100
.address_size 64

	// .globl	_Z10printMeDevPfii
.extern .func  (.param .b32 func_retval0) vprintf
(
	.param .b64 vprintf_param_0,
	.param .b64 vprintf_param_1
)
;
.global .align 1 .b8 $str[2] = {10};
.global .align 1 .b8 $str$1[4] = {37, 102, 32};

.visible .entry _Z10printMeDevPfii(
	.param .u64 .ptr .align 1 _Z10printMeDevPfii_param_0,
	.param .u32 _Z10printMeDevPfii_param_1,
	.param .u32 _Z10printMeDevPfii_param_2
)
{
	.local .align 8 .b8 	__local_depot0[8];
	.reg .b64 	%SP;
	.reg .b64 	%SPL;
	.reg .pred 	%p<17>;
	.reg .b32 	%r<117>;
	.reg .b32 	%f<32>;
	.reg .b64 	%rd<59>;
	.reg .b64 	%fd<32>;

	mov.u64 	%SPL, __local_depot0;
	cvta.local.u64 	%SP, %SPL;
	ld.param.u64 	%rd7, [_Z10printMeDevPfii_param_0];
	ld.param.u32 	%r22, [_Z10printMeDevPfii_param_1];
	ld.param.u32 	%r23, [_Z10printMeDevPfii_param_2];
	cvta.to.global.u64 	%rd1, %rd7;
	setp.lt.s32 	%p1, %r23, 1;
	@%p1 bra 	$L__BB0_23;
	setp.lt.s32 	%p2, %r22, 1;
	@%p2 bra 	$L__BB0_17;
	and.b32  	%r1, %r22, 15;
	and.b32  	%r2, %r22, 7;
	and.b32  	%r3, %r22, 3;
	mov.b32 	%r110, 0;
	mov.u64 	%rd12, $str;
	add.u64 	%rd20, %SP, 0;
	mov.u64 	%rd43, $str$1;
$L__BB0_3:
	setp.lt.u32 	%p7, %r22, 16;
	cvta.global.u64 	%rd13, %rd12;
	{ // callseq 5, 0
	.param .b64 param0;
	st.param.b64 	[param0], %rd13;
	.param .b64 param1;
	st.param.b64 	[param1], 0;
	.param .b32 retval0;
	call.uni (retval0), 
	vprintf, 
	(
	param0, 
	param1
	);
	ld.param.b32 	%r38, [retval0];
	} // callseq 5
	mul.lo.s32 	%r5, %r110, %r23;
	mov.b32 	%r113, 0;
	@%p7 bra 	$L__BB0_6;
	and.b32  	%r40, %r22, 2147483632;
	neg.s32 	%r111, %r40;
	mul.wide.u32 	%rd14, %r5, 4;
	add.s64 	%rd15, %rd1, %rd14;
	add.s64 	%rd58, %rd15, 32;
$L__BB0_5:
	.pragma "nounroll";
	and.b32  	%r113, %r22, 2147483632;
	ld.global.f32 	%f1, [%rd58+-32];
	cvt.f64.f32 	%fd1, %f1;
	add.u64 	%rd16, %SP, 0;
	add.u64 	%rd17, %SPL, 0;
	st.local.f64 	[%rd17], %fd1;
	mov.u64 	%rd18, $str$1;
	cvta.global.u64 	%rd19, %rd18;
	{ // callseq 6, 0
	.param .b64 param0;
	st.param.b64 	[param0], %rd19;
	.param .b64 param1;
	st.param.b64 	[param1], %rd16;
	.param .b32 retval0;
	call.uni (retval0), 
	vprintf, 
	(
	param0, 
	param1
	);
	ld.param.b32 	%r41, [retval0];
	} // callseq 6
	ld.global.f32 	%f2, [%rd58+-28];
	cvt.f64.f32 	%fd2, %f2;
	st.local.f64 	[%rd17], %fd2;
	{ // callseq 7, 0
	.param .b64 param0;
	st.param.b64 	[param0], %rd19;
	.param .b64 param1;
	st.param.b64 	[param1], %rd16;
	.param .b32 retval0;
	call.uni (retval0), 
	vprintf, 
	(
	param0, 
	param1
	);
	ld.param.b32 	%r43, [retval0];
	} // callseq 7
	ld.global.f32 	%f3, [%rd58+-24];
	cvt.f64.f32 	%fd3, %f3;
	st.local.f64 	[%rd17], %fd3;
	{ // callseq 8, 0
	.param .b64 param0;
	st.param.b64 	[param0], %rd19;
	.param .b64 param1;
	st.param.b64 	[param1], %rd16;
	.param .b32 retval0;
	call.uni (retval0), 
	vprintf, 
	(
	param0, 
	param1
	);
	ld.param.b32 	%r45, [retval0];
	} // callseq 8
	ld.global.f32 	%f4, [%rd58+-20];
	cvt.f64.f32 	%fd4, %f4;
	st.local.f64 	[%rd17], %fd4;
	{ // callseq 9, 0
	.param .b64 param0;
	st.param.b64 	[param0], %rd19;
	.param .b64 param1;
	st.param.b64 	[param1], %rd16;
	.param .b32 retval0;
	call.uni (retval0), 
	vprintf, 
	(
	param0, 
	param1
	);
	ld.param.b32 	%r47, [retval0];
	} // callseq 9
	ld.global.f32 	%f5, [%rd58+-16];
	cvt.f64.f32 	%fd5, %f5;
	st.local.f64 	[%rd17], %fd5;
	{ // callseq 10, 0
	.param .b64 param0;
	st.param.b64 	[param0], %rd19;
	.param .b64 param1;
	st.param.b64 	[param1], %rd16;
	.param .b32 retval0;
	call.uni (retval0), 
	vprintf, 
	(
	param0, 
	param1
	);
	ld.param.b32 	%r49, [retval0];
	} // callseq 10
	ld.global.f32 	%f6, [%rd58+-12];
	cvt.f64.f32 	%fd6, %f6;
	st.local.f64 	[%rd17], %fd6;
	{ // callseq 11, 0
	.param .b64 param0;
	st.param.b64 	[param0], %rd19;
	.param .b64 param1;
	st.param.b64 	[param1], %rd16;
	.param .b32 retval0;
	call.uni (retval0), 
	vprintf, 
	(
	param0, 
	param1
	);
	ld.param.b32 	%r51, [retval0];
	} // callseq 11
	ld.global.f32 	%f7, [%rd58+-8];
	cvt.f64.f32 	%fd7, %f7;
	st.local.f64 	[%rd17], %fd7;
	{ // callseq 12, 0
	.param .b64 param0;
	st.param.b64 	[param0], %rd19;
	.param .b64 param1;
	st.param.b64 	[param1], %rd16;
	.param .b32 retval0;
	call.uni (retval0), 
	vprintf, 
	(
	param0, 
	param1
	);
	ld.param.b32 	%r53, [retval0];
	} // callseq 12
	ld.global.f32 	%f8, [%rd58+-4];
	cvt.f64.f32 	%fd8, %f8;
	st.local.f64 	[%rd17], %fd8;
	{ // callseq 13, 0
	.param .b64 param0;
	st.param.b64 	[param0], %rd19;
	.param .b64 param1;
	st.param.b64 	[param1], %rd16;
	.param .b32 retval0;
	call.uni (retval0), 
	vprintf, 
	(
	param0, 
	param1
	);
	ld.param.b32 	%r55, [retval0];
	} // callseq 13
	ld.global.f32 	%f9, [%rd58];
	cvt.f64.f32 	%fd9, %f9;
	st.local.f64 	[%rd17], %fd9;
	{ // callseq 14, 0
	.param .b64 param0;
	st.param.b64 	[param0], %rd19;
	.param .b64 param1;
	st.param.b64 	[param1], %rd16;
	.param .b32 retval0;
	call.uni (retval0), 
	vprintf, 
	(
	param0, 
	param1
	);
	ld.param.b32 	%r57, [retval0];
	} // callseq 14
	ld.global.f32 	%f10, [%rd58+4];
	cvt.f64.f32 	%fd10, %f10;
	st.local.f64 	[%rd17], %fd10;
	{ // callseq 15, 0
	.param .b64 param0;
	st.param.b64 	[param0], %rd19;
	.param .b64 param1;
	st.param.b64 	[param1], %rd16;
	.param .b32 retval0;
	call.uni (retval0), 
	vprintf, 
	(
	param0, 
	param1
	);
	ld.param.b32 	%r59, [retval0];
	} // callseq 15
	ld.global.f32 	%f11, [%rd58+8];
	cvt.f64.f32 	%fd11, %f11;
	st.local.f64 	[%rd17], %fd11;
	{ // callseq 16, 0
	.param .b64 param0;
	st.param.b64 	[param0], %rd19;
	.param .b64 param1;
	st.param.b64 	[param1], %rd16;
	.param .b32 retval0;
	call.uni (retval0), 
	vprintf, 
	(
	param0, 
	param1
	);
	ld.param.b32 	%r61, [retval0];
	} // callseq 16
	ld.global.f32 	%f12, [%rd58+12];
	cvt.f64.f32 	%fd12, %f12;
	st.local.f64 	[%rd17], %fd12;
	{ // callseq 17, 0
	.param .b64 param0;
	st.param.b64 	[param0], %rd19;
	.param .b64 param1;
	st.param.b64 	[param1], %rd16;
	.param .b32 retval0;
	call.uni (retval0), 
	vprintf, 
	(
	param0, 
	param1
	);
	ld.param.b32 	%r63, [retval0];
	} // callseq 17
	ld.global.f32 	%f13, [%rd58+16];
	cvt.f64.f32 	%fd13, %f13;
	st.local.f64 	[%rd17], %fd13;
	{ // callseq 18, 0
	.param .b64 param0;
	st.param.b64 	[param0], %rd19;
	.param .b64 param1;
	st.param.b64 	[param1], %rd16;
	.param .b32 retval0;
	call.uni (retval0), 
	vprintf, 
	(
	param0, 
	param1
	);
	ld.param.b32 	%r65, [retval0];
	} // callseq 18
	ld.global.f32 	%f14, [%rd58+20];
	cvt.f64.f32 	%fd14, %f14;
	st.local.f64 	[%rd17], %fd14;
	{ // callseq 19, 0
	.param .b64 param0;
	st.param.b64 	[param0], %rd19;
	.param .b64 param1;
	st.param.b64 	[param1], %rd16;
	.param .b32 retval0;
	call.uni (retval0), 
	vprintf, 
	(
	param0, 
	param1
	);
	ld.param.b32 	%r67, [retval0];
	} // callseq 19
	ld.global.f32 	%f15, [%rd58+24];
	cvt.f64.f32 	%fd15, %f15;
	st.local.f64 	[%rd17], %fd15;
	{ // callseq 20, 0
	.param .b64 param0;
	st.param.b64 	[param0], %rd19;
	.param .b64 param1;
	st.param.b64 	[param1], %rd16;
	.param .b32 retval0;
	call.uni (retval0), 
	vprintf, 
	(
	param0, 
	param1
	);
	ld.param.b32 	%r69, [retval0];
	} // callseq 20
	ld.global.f32 	%f16, [%rd58+28];
	cvt.f64.f32 	%fd16, %f16;
	st.local.f64 	[%rd17], %fd16;
	{ // callseq 21, 0
	.param .b64 param0;
	st.param.b64 	[param0], %rd19;
	.param .b64 param1;
	st.param.b64 	[param1], %rd16;
	.param .b32 retval0;
	call.uni (retval0), 
	vprintf, 
	(
	param0, 
	param1
	);
	ld.param.b32 	%r71, [retval0];
	} // callseq 21
	add.s32 	%r111, %r111, 16;
	add.s64 	%rd58, %rd58, 64;
	setp.eq.s32 	%p8, %r111, 0;
	@%p8 bra 	$L__BB0_6;
	bra.uni 	$L__BB0_5;
$L__BB0_6:
	setp.eq.s32 	%p9, %r1, 0;
	@%p9 bra 	$L__BB0_16;
	cvta.to.local.u64 	%rd5, %rd20;
	add.s32 	%r73, %r1, -1;
	setp.lt.u32 	%p10, %r73, 7;
	@%p10 bra 	$L__BB0_9;
	add.s32 	%r74, %r113, %r5;
	mul.wide.u32 	%rd21, %r74, 4;
	add.s64 	%rd22, %rd1, %rd21;
	ld.global.f32 	%f17, [%rd22];
	cvt.f64.f32 	%fd17, %f17;
	st.local.f64 	[%rd5], %fd17;
	cvta.global.u64 	%rd24, %rd43;
	{ // callseq 22, 0
	.param .b64 param0;
	st.param.b64 	[param0], %rd24;
	.param .b64 param1;
	st.param.b64 	[param1], %rd20;
	.param .b32 retval0;
	call.uni (retval0), 
	vprintf, 
	(
	param0, 
	param1
	);
	ld.param.b32 	%r75, [retval0];
	} // callseq 22
	cvt.u64.u32 	%rd26, %r5;
	cvt.u64.u32 	%rd27, %r113;
	add.s64 	%rd28, %rd27, %rd26;
	shl.b64 	%rd29, %rd28, 2;
	add.s64 	%rd30, %rd1, %rd29;
	ld.global.f32 	%f18, [%rd30+4];
	cvt.f64.f32 	%fd18, %f18;
	st.local.f64 	[%rd5], %fd18;
	{ // callseq 23, 0
	.param .b64 param0;
	st.param.b64 	[param0], %rd24;
	.param .b64 param1;
	st.param.b64 	[param1], %rd20;
	.param .b32 retval0;
	call.uni (retval0), 
	vprintf, 
	(
	param0, 
	param1
	);
	ld.param.b32 	%r77, [retval0];
	} // callseq 23
	ld.global.f32 	%f19, [%rd30+8];
	cvt.f64.f32 	%fd19, %f19;
	st.local.f64 	[%rd5], %fd19;
	{ // callseq 24, 0
	.param .b64 param0;
	st.param.b64 	[param0], %rd24;
	.param .b64 param1;
	st.param.b64 	[param1], %rd20;
	.param .b32 retval0;
	call.uni (retval0), 
	vprintf, 
	(
	param0, 
	param1
	);
	ld.param.b32 	%r79, [retval0];
	} // callseq 24
	ld.global.f32 	%f20, [%rd30+12];
	cvt.f64.f32 	%fd20, %f20;
	st.local.f64 	[%rd5], %fd20;
	{ // callseq 25, 0
	.param .b64 param0;
	st.param.b64 	[param0], %rd24;
	.param .b64 param1;
	st.param.b64 	[param1], %rd20;
	.param .b32 retval0;
	call.uni (retval0), 
	vprintf, 
	(
	param0, 
	param1
	);
	ld.param.b32 	%r81, [retval0];
	} // callseq 25
	ld.global.f32 	%f21, [%rd30+16];
	cvt.f64.f32 	%fd21, %f21;
	st.local.f64 	[%rd5], %fd21;
	{ // callseq 26, 0
	.param .b64 param0;
	st.param.b64 	[param0], %rd24;
	.param .b64 param1;
	st.param.b64 	[param1], %rd20;
	.param .b32 retval0;
	call.uni (retval0), 
	vprintf, 
	(
	param0, 
	param1
	);
	ld.param.b32 	%r83, [retval0];
	} // callseq 26
	ld.global.f32 	%f22, [%rd30+20];
	cvt.f64.f32 	%fd22, %f22;
	st.local.f64 	[%rd5], %fd22;
	{ // callseq 27, 0
	.param .b64 param0;
	st.param.b64 	[param0], %rd24;
	.param .b64 param1;
	st.param.b64 	[param1], %rd20;
	.param .b32 retval0;
	call.uni (retval0), 
	vprintf, 
	(
	param0, 
	param1
	);
	ld.param.b32 	%r85, [retval0];
	} // callseq 27
	ld.global.f32 	%f23, [%rd30+24];
	cvt.f64.f32 	%fd23, %f23;
	st.local.f64 	[%rd5], %fd23;
	{ // callseq 28, 0
	.param .b64 param0;
	st.param.b64 	[param0], %rd24;
	.param .b64 param1;
	st.param.b64 	[param1], %rd20;
	.param .b32 retval0;
	call.uni (retval0), 
	vprintf, 
	(
	param0, 
	param1
	);
	ld.param.b32 	%r87, [retval0];
	} // callseq 28
	ld.global.f32 	%f24, [%rd30+28];
	cvt.f64.f32 	%fd24, %f24;
	st.local.f64 	[%rd5], %fd24;
	{ // callseq 29, 0
	.param .b64 param0;
	st.param.b64 	[param0], %rd24;
	.param .b64 param1;
	st.param.b64 	[param1], %rd20;
	.param .b32 retval0;
	call.uni (retval0), 
	vprintf, 
	(
	param0, 
	param1
	);
	ld.param.b32 	%r89, [retval0];
	} // callseq 29
	add.s32 	%r113, %r113, 8;
$L__BB0_9:
	setp.eq.s32 	%p11, %r2, 0;
	@%p11 bra 	$L__BB0_16;
	add.s32 	%r91, %r2, -1;
	setp.lt.u32 	%p12, %r91, 3;
	@%p12 bra 	$L__BB0_12;
	add.s32 	%r92, %r113, %r5;
	mul.wide.u32 	%rd31, %r92, 4;
	add.s64 	%rd32, %rd1, %rd31;
	ld.global.f32 	%f25, [%rd32];
	cvt.f64.f32 	%fd25, %f25;
	st.local.f64 	[%rd5], %fd25;
	cvta.global.u64 	%rd34, %rd43;
	{ // callseq 30, 0
	.param .b64 param0;
	st.param.b64 	[param0], %rd34;
	.param .b64 param1;
	st.param.b64 	[param1], %rd20;
	.param .b32 retval0;
	call.uni (retval0), 
	vprintf, 
	(
	param0, 
	param1
	);
	ld.param.b32 	%r93, [retval0];
	} // callseq 30
	cvt.u64.u32 	%rd36, %r5;
	cvt.u64.u32 	%rd37, %r113;
	add.s64 	%rd38, %rd37, %rd36;
	shl.b64 	%rd39, %rd38, 2;
	add.s64 	%rd40, %rd1, %rd39;
	ld.global.f32 	%f26, [%rd40+4];
	cvt.f64.f32 	%fd26, %f26;
	st.local.f64 	[%rd5], %fd26;
	{ // callseq 31, 0
	.param .b64 param0;
	st.param.b64 	[param0], %rd34;
	.param .b64 param1;
	st.param.b64 	[param1], %rd20;
	.param .b32 retval0;
	call.uni (retval0), 
	vprintf, 
	(
	param0, 
	param1
	);
	ld.param.b32 	%r95, [retval0];
	} // callseq 31
	ld.global.f32 	%f27, [%rd40+8];
	cvt.f64.f32 	%fd27, %f27;
	st.local.f64 	[%rd5], %fd27;
	{ // callseq 32, 0
	.param .b64 param0;
	st.param.b64 	[param0], %rd34;
	.param .b64 param1;
	st.param.b64 	[param1], %rd20;
	.param .b32 retval0;
	call.uni (retval0), 
	vprintf, 
	(
	param0, 
	param1
	);
	ld.param.b32 	%r97, [retval0];
	} // callseq 32
	ld.global.f32 	%f28, [%rd40+12];
	cvt.f64.f32 	%fd28, %f28;
	st.local.f64 	[%rd5], %fd28;
	{ // callseq 33, 0
	.param .b64 param0;
	st.param.b64 	[param0], %rd34;
	.param .b64 param1;
	st.param.b64 	[param1], %rd20;
	.param .b32 retval0;
	call.uni (retval0), 
	vprintf, 
	(
	param0, 
	param1
	);
	ld.param.b32 	%r99, [retval0];
	} // callseq 33
	add.s32 	%r113, %r113, 4;
$L__BB0_12:
	setp.eq.s32 	%p13, %r3, 0;
	@%p13 bra 	$L__BB0_16;
	setp.eq.s32 	%p14, %r3, 1;
	add.s32 	%r101, %r113, %r5;
	mul.wide.u32 	%rd41, %r101, 4;
	add.s64 	%rd42, %rd1, %rd41;
	ld.global.f32 	%f29, [%rd42];
	cvt.f64.f32 	%fd29, %f29;
	st.local.f64 	[%rd5], %fd29;
	cvta.global.u64 	%rd44, %rd43;
	{ // callseq 34, 0
	.param .b64 param0;
	st.param.b64 	[param0], %rd44;
	.param .b64 param1;
	st.param.b64 	[param1], %rd20;
	.param .b32 retval0;
	call.uni (retval0), 
	vprintf, 
	(
	param0, 
	param1
	);
	ld.param.b32 	%r102, [retval0];
	} // callseq 34
	@%p14 bra 	$L__BB0_16;
	setp.eq.s32 	%p15, %r3, 2;
	cvt.u64.u32 	%rd46, %r5;
	cvt.u64.u32 	%rd47, %r113;
	add.s64 	%rd48, %rd47, %rd46;
	shl.b64 	%rd49, %rd48, 2;
	add.s64 	%rd6, %rd1, %rd49;
	ld.global.f32 	%f30, [%rd6+4];
	cvt.f64.f32 	%fd30, %f30;
	st.local.f64 	[%rd5], %fd30;
	cvta.global.u64 	%rd51, %rd43;
	{ // callseq 35, 0
	.param .b64 param0;
	st.param.b64 	[param0], %rd51;
	.param .b64 param1;
	st.param.b64 	[param1], %rd20;
	.param .b32 retval0;
	call.uni (retval0), 
	vprintf, 
	(
	param0, 
	param1
	);
	ld.param.b32 	%r104, [retval0];
	} // callseq 35
	@%p15 bra 	$L__BB0_16;
	ld.global.f32 	%f31, [%rd6+8];
	cvt.f64.f32 	%fd31, %f31;
	st.local.f64 	[%rd5], %fd31;
	cvta.global.u64 	%rd54, %rd43;
	{ // callseq 36, 0
	.param .b64 param0;
	st.param.b64 	[param0], %rd54;
	.param .b64 param1;
	st.param.b64 	[param1], %rd20;
	.param .b32 retval0;
	call.uni (retval0), 
	vprintf, 
	(
	param0, 
	param1
	);
	ld.param.b32 	%r106, [retval0];
	} // callseq 36
$L__BB0_16:
	add.s32 	%r110, %r110, 1;
	setp.eq.s32 	%p16, %r110, %r23;
	@%p16 bra 	$L__BB0_23;
	bra.uni 	$L__BB0_3;
$L__BB0_17:
	and.b32  	%r16, %r23, 3;
	setp.lt.u32 	%p3, %r23, 4;
	@%p3 bra 	$L__BB0_20;
	and.b32  	%r17, %r23, 2147483644;
	mov.b32 	%r115, 0;
	mov.u64 	%rd8, $str;
$L__BB0_19:
	cvta.global.u64 	%rd9, %rd8;
	{ // callseq 0, 0
	.param .b64 param0;
	st.param.b64 	[param0], %rd9;
	.param .b64 param1;
	st.param.b64 	[param1], 0;
	.param .b32 retval0;
	call.uni (retval0), 
	vprintf, 
	(
	param0, 
	param1
	);
	ld.param.b32 	%r25, [retval0];
	} // callseq 0
	{ // callseq 1, 0
	.param .b64 param0;
	st.param.b64 	[param0], %rd9;
	.param .b64 param1;
	st.param.b64 	[param1], 0;
	.param .b32 retval0;
	call.uni (retval0), 
	vprintf, 
	(
	param0, 
	param1
	);
	ld.param.b32 	%r27, [retval0];
	} // callseq 1
	{ // callseq 2, 0
	.param .b64 param0;
	st.param.b64 	[param0], %rd9;
	.param .b64 param1;
	st.param.b64 	[param1], 0;
	.param .b32 retval0;
	call.uni (retval0), 
	vprintf, 
	(
	param0, 
	param1
	);
	ld.param.b32 	%r29, [retval0];
	} // callseq 2
	{ // callseq 3, 0
	.param .b64 param0;
	st.param.b64 	[param0], %rd9;
	.param .b64 param1;
	st.param.b64 	[param1], 0;
	.param .b32 retval0;
	call.uni (retval0), 
	vprintf, 
	(
	param0, 
	param1
	);
	ld.param.b32 	%r31, [retval0];
	} // callseq 3
	add.s32 	%r115, %r115, 4;
	setp.ne.s32 	%p4, %r115, %r17;
	@%p4 bra 	$L__BB0_19;
$L__BB0_20:
	setp.eq.s32 	%p5, %r16, 0;
	@%p5 bra 	$L__BB0_23;
	mov.b32 	%r116, 0;
	mov.u64 	%rd10, $str;
$L__BB0_22:
	.pragma "nounroll";
	cvta.global.u64 	%rd11, %rd10;
	{ // callseq 4, 0
	.param .b64 param0;
	st.param.b64 	[param0], %rd11;
	.param .b64 param1;
	st.param.b64 	[param1], 0;
	.param .b32 retval0;
	call.uni (retval0), 
	vprintf, 
	(
	param0, 
	param1
	);
	ld.param.b32 	%r34, [retval0];
	} // callseq 4
	add.s32 	%r116, %r116, 1;
	setp.ne.s32 	%p6, %r116, %r16;
	@%p6 bra 	$L__BB0_22;
$L__BB0_23:
	mov.u64 	%rd56, $str;
	cvta.global.u64 	%rd57, %rd56;
	{ // callseq 37, 0
	.param .b64 param0;
	st.param.b64 	[param0], %rd57;
	.param .b64 param1;
	st.param.b64 	[param1], 0;
	.param .b32 retval0;
	call.uni (retval0), 
	vprintf, 
	(
	param0, 
	param1
	);
	ld.param.b32 	%r108, [retval0];
	} // callseq 37
	ret;

}


// ===== COMPILED SASS (sm_100) =====

	.target	sm_100

	.elftype	@"ET_EXEC"


//--------------------- .note.nv.tkinfo           --------------------------
	.section	.note.nv.tkinfo,"",@"SHT_NOTE"
	.sectionflags	@"SHF_NOTE_NV_TKINFO"
	.tkinfo
        /*0018*/ 	.word	0x00000002
        /*0030*/ 	.string	""
        /*0030*/ 	.string	"ptxas"
        /*0030*/ 	.string	"Cuda compilation tools, release 13.0, V13.0.88"
        /*0030*/ 	.string	"Build cuda_13.0.r13.0/compiler.36424714_0"
        /*0030*/ 	.string	"-arch sm_100 -m 64 "



//--------------------- .note.nv.cuinfo           --------------------------
	.section	.note.nv.cuinfo,"",@"SHT_NOTE"
	.sectionflags	@"SHF_NOTE_NV_CUINFO"
        /*0018*/ 	.short	0x0002
        /*001a*/ 	.short	0x0064
        /*001c*/ 	.short	0x0082
	.zero		2


//--------------------- .nv.info                  --------------------------
	.section	.nv.info,"",@"SHT_CUDA_INFO"
	.align	4


	//----- nvinfo : EIATTR_REGCOUNT
	.align		4
        /*0000*/ 	.byte	0x04, 0x2f
        /*0002*/ 	.short	(.L_3 - .L_2)
	.align		4
.L_2:
        /*0004*/ 	.word	index@(_Z10printMeDevPfii)
        /*0008*/ 	.word	0x0000001a


	//----- nvinfo : EIATTR_FRAME_SIZE
	.align		4
.L_3:
        /*000c*/ 	.byte	0x04, 0x11
        /*000e*/ 	.short	(.L_5 - .L_4)
	.align		4
.L_4:
        /*0010*/ 	.word	index@(_Z10printMeDevPfii)
        /*0014*/ 	.word	0x00000008


	//----- nvinfo : EIATTR_MIN_STACK_SIZE
	.align		4
.L_5:
        /*0018*/ 	.byte	0x04, 0x12
        /*001a*/ 	.short	(.L_7 - .L_6)
	.align		4
.L_6:
        /*001c*/ 	.word	index@(_Z10printMeDevPfii)
        /*0020*/ 	.word	0x00000008
.L_7:


//--------------------- .nv.compat                --------------------------
	.section	.nv.compat,"",@"SHT_CUDA_COMPAT_INFO"
	.align	4
        /*0000*/ 	.byte	0x02, 0x09, 0x00, 0x00, 0x02, 0x02, 0x01, 0x00, 0x02, 0x05, 0x05, 0x00, 0x03, 0x07, 0x01, 0x01
        /*0010*/ 	.byte	0x02, 0x03, 0x00, 0x00, 0x02, 0x06, 0x01, 0x00, 0x04, 0x0b, 0x08, 0x00, 0x09, 0x00, 0x00, 0x00
        /*0020*/ 	.byte	0x00, 0x00, 0x00, 0x00


//--------------------- .nv.info._Z10printMeDevPfii --------------------------
	.section	.nv.info._Z10printMeDevPfii,"",@"SHT_CUDA_INFO"
	.sectionflags	@""
	.align	4


	//----- nvinfo : EIATTR_CUDA_API_VERSION
	.align		4
        /*0000*/ 	.byte	0x04, 0x37
        /*0002*/ 	.short	(.L_9 - .L_8)
.L_8:
        /*0004*/ 	.word	0x00000082


	//----- nvinfo : EIATTR_KPARAM_INFO
	.align		4
.L_9:
        /*0008*/ 	.byte	0x04, 0x17
        /*000a*/ 	.short	(.L_11 - .L_10)
.L_10:
        /*000c*/ 	.word	0x00000000
        /*0010*/ 	.short	0x0002
        /*0012*/ 	.short	0x000c
        /*0014*/ 	.byte	0x00, 0xf0, 0x11, 0x00


	//----- nvinfo : EIATTR_KPARAM_INFO
	.align		4
.L_11:
        /*0018*/ 	.byte	0x04, 0x17
        /*001a*/ 	.short	(.L_13 - .L_12)
.L_12:
        /*001c*/ 	.word	0x00000000
        /*0020*/ 	.short	0x0001
        /*0022*/ 	.short	0x0008
        /*0024*/ 	.byte	0x00, 0xf0, 0x11, 0x00


	//----- nvinfo : EIATTR_KPARAM_INFO
	.align		4
.L_13:
        /*0028*/ 	.byte	0x04, 0x17
        /*002a*/ 	.short	(.L_15 - .L_14)
.L_14:
        /*002c*/ 	.word	0x00000000
        /*0030*/ 	.short	0x0000
        /*0032*/ 	.short	0x0000
        /*0034*/ 	.byte	0x00, 0xf5, 0x21, 0x00


	//----- nvinfo : EIATTR_SPARSE_MMA_MASK
	.align		4
.L_15:
        /*0038*/ 	.byte	0x03, 0x50
        /*003a*/ 	.short	0x0000


	//----- nvinfo : EIATTR_MAXREG_COUNT
	.align		4
        /*003c*/ 	.byte	0x03, 0x1b
        /*003e*/ 	.short	0x00ff


	//----- nvinfo : EIATTR_EXTERNS
	.align		4
        /*0040*/ 	.byte	0x04, 0x0f
        /*0042*/ 	.short	(.L_17 - .L_16)


	//   ....[0]....
	.align		4
.L_16:
        /*0044*/ 	.word	index@(vprintf)


	//----- nvinfo : EIATTR_MERCURY_ISA_VERSION
	.align		4
.L_17:
        /*0048*/ 	.byte	0x03, 0x5f
        /*004a*/ 	.short	0x0101


	//----- nvinfo : EIATTR_VRC_CTA_INIT_COUNT
	.align		4
        /*004c*/ 	.byte	0x02, 0x4a
	.zero		1
	.zero		1


	//----- nvinfo : EIATTR_SYSCALL_OFFSETS
	.align		4
        /*0050*/ 	.byte	0x04, 0x46
        /*0052*/ 	.short	(.L_19 - .L_18)


	//   ....[0]....
.L_18:
        /*0054*/ 	.word	0x000001f0


	//   ....[1]....
        /*0058*/ 	.word	0x000003b0


	//   ....[2]....
        /*005c*/ 	.word	0x00000470


	//   ....[3]....
        /*0060*/ 	.word	0x00000520


	//   ....[4]....
        /*0064*/ 	.word	0x000005d0


	//   ....[5]....
        /*0068*/ 	.word	0x00000680


	//   ....[6]....
        /*006c*/ 	.word	0x00000730


	//   ....[7]....
        /*0070*/ 	.word	0x000007e0


	//   ....[8]....
        /*0074*/ 	.word	0x00000890


	//   ....[9]....
        /*0078*/ 	.word	0x00000940


	//   ....[10]....
        /*007c*/ 	.word	0x000009f0


	//   ....[11]....
        /*0080*/ 	.word	0x00000aa0


	//   ....[12]....
        /*0084*/ 	.word	0x00000b50


	//   ....[13]....
        /*0088*/ 	.word	0x00000c00


	//   ....[14]....
        /*008c*/ 	.word	0x00000cb0


	//   ....[15]....
        /*0090*/ 	.word	0x00000d60


	//   ....[16]....
        /*0094*/ 	.word	0x00000e10


	//   ....[17]....
        /*0098*/ 	.word	0x00000fd0


	//   ....[18]....
        /*009c*/ 	.word	0x000010d0


	//   ....[19]....
        /*00a0*/ 	.word	0x00001190


	//   ....[20]....
        /*00a4*/ 	.word	0x00001240


	//   ....[21]....
        /*00a8*/ 	.word	0x000012f0


	//   ....[22]....
        /*00ac*/ 	.word	0x000013a0


	//   ....[23]....
        /*00b0*/ 	.word	0x00001450


	//   ....[24]....
        /*00b4*/ 	.word	0x00001500


	//   ....[25]....
        /*00b8*/ 	.word	0x00001650


	//   ....[26]....
        /*00bc*/ 	.word	0x00001750


	//   ....[27]....
        /*00c0*/ 	.word	0x00001810


	//   ....[28]....
        /*00c4*/ 	.word	0x000018c0


	//   ....[29]....
        /*00c8*/ 	.word	0x00001a10


	//   ....[30]....
        /*00cc*/ 	.word	0x00001b70


	//   ....[31]....
        /*00d0*/ 	.word	0x00001c40


	//   ....[32]....
        /*00d4*/ 	.word	0x00001db0


	//   ....[33]....
        /*00d8*/ 	.word	0x00001e20


	//   ....[34]....
        /*00dc*/ 	.word	0x00001e90


	//   ....[35]....
        /*00e0*/ 	.word	0x00001f00


	//   ....[36]....
        /*00e4*/ 	.word	0x00002010


	//   ....[37]....
        /*00e8*/ 	.word	0x000020c0


	//----- nvinfo : EIATTR_EXIT_INSTR_OFFSETS
	.align		4
.L_19:
        /*00ec*/ 	.byte	0x04, 0x1c
        /*00ee*/ 	.short	(.L_21 - .L_20)


	//   ....[0]....
.L_20:
        /*00f0*/ 	.word	0x000020d0


	//----- nvinfo : EIATTR_CRS_STACK_SIZE
	.align		4
.L_21:
        /*00f4*/ 	.byte	0x04, 0x1e
        /*00f6*/ 	.short	(.L_23 - .L_22)
.L_22:
        /*00f8*/ 	.word	0x00000000


	//----- nvinfo : EIATTR_CBANK_PARAM_SIZE
	.align		4
.L_23:
        /*00fc*/ 	.byte	0x03, 0x19
        /*00fe*/ 	.short	0x0010


	//----- nvinfo : EIATTR_PARAM_CBANK
	.align		4
        /*0100*/ 	.byte	0x04, 0x0a
        /*0102*/ 	.short	(.L_25 - .L_24)
	.align		4
.L_24:
        /*0104*/ 	.word	index@(.nv.constant0._Z10printMeDevPfii)
        /*0108*/ 	.short	0x0380
        /*010a*/ 	.short	0x0010


	//----- nvinfo : EIATTR_SW_WAR
	.align		4
.L_25:
        /*010c*/ 	.byte	0x04, 0x36
        /*010e*/ 	.short	(.L_27 - .L_26)
.L_26:
        /*0110*/ 	.word	0x00000008
.L_27:


//--------------------- .nv.callgraph             --------------------------
	.section	.nv.callgraph,"",@"SHT_CUDA_CALLGRAPH"
	.align	4
	.sectionentsize	8
	.align		4
        /*0000*/ 	.word	0x00000000
	.align		4
        /*0004*/ 	.word	0xffffffff
	.align		4
        /*0008*/ 	.word	index@(_Z10printMeDevPfii)
	.align		4
        /*000c*/ 	.word	index@(vprintf)
	.align		4
        /*0010*/ 	.word	0x00000000
	.align		4
        /*0014*/ 	.word	0xfffffffe
	.align		4
        /*0018*/ 	.word	0x00000000
	.align		4
        /*001c*/ 	.word	0xfffffffd
	.align		4
        /*0020*/ 	.word	0x00000000
	.align		4
        /*0024*/ 	.word	0xfffffffc


//--------------------- .nv.constant4             --------------------------
	.section	.nv.constant4,"a",@progbits
	.align	8
	.align		8
.nv.constant4:
        /*0000*/ 	.dword	vprintf
	.align		8
        /*0008*/ 	.dword	$str
	.align		8
        /*0010*/ 	.dword	$str$1


//--------------------- .text._Z10printMeDevPfii  --------------------------
	.section	.text._Z10printMeDevPfii,"ax",@progbits
	.align	128
        .global         _Z10printMeDevPfii
        .type           _Z10printMeDevPfii,@function
        .size           _Z10printMeDevPfii,(.L_x_51 - _Z10printMeDevPfii)
        .other          _Z10printMeDevPfii,@"STO_CUDA_ENTRY STV_DEFAULT"
_Z10printMeDevPfii:
.text._Z10printMeDevPfii:
[----:B------:R-:W0:Y:S02]  /*0000*/  LDC R1, c[0x0][0x37c] ;  /* 0x0000df00ff017b82 */ /* 0x000e240000000800 */
[----:B0-----:R-:W-:Y:S01]  /*0010*/  VIADD R1, R1, 0xfffffff8 ;  /* 0xfffffff801017836 */ /* 0x001fe20000000000 */
[----:B------:R-:W0:Y:S01]  /*0020*/  LDCU UR38, c[0x0][0x2f8] ;  /* 0x00005f00ff2677ac */ /* 0x000e220008000800 */
[----:B------:R-:W1:Y:S03]  /*0030*/  LDCU UR39, c[0x0][0x2fc] ;  /* 0x00005f80ff2777ac */ /* 0x000e660008000800 */
[----:B------:R-:W-:Y:S01]  /*0040*/  R2UR UR41, R1 ;  /* 0x00000000012972ca */ /* 0x000fe200000e0000 */
[----:B------:R-:W2:-:S12]  /*0050*/  LDCU UR36, c[0x0][0x38c] ;  /* 0x00007180ff2477ac */ /* 0x000e980008000800 */
[----:B0-----:R-:W-:-:S04]  /*0060*/  UIADD3 UR38, UP0, UPT, UR41, UR38, URZ ;  /* 0x0000002629267290 */ /* 0x001fc8000ff1e0ff */
[----:B-1----:R-:W-:Y:S02]  /*0070*/  UIADD3.X UR39, UPT, UPT, URZ, UR39, URZ, UP0, !UPT ;  /* 0x00000027ff277290 */ /* 0x002fe400087fe4ff */
[----:B--2---:R-:W-:-:S09]  /*0080*/  UISETP.GE.AND UP0, UPT, UR36, 0x1, UPT ;  /* 0x000000012400788c */ /* 0x004fd2000bf06270 */
[----:B------:R-:W-:Y:S05]  /*0090*/  BRA.U !UP0, `(.L_x_0) ;  /* 0x0000001d08ec7547 */ /* 0x000fea000b800000 */
[----:B------:R-:W0:Y:S01]  /*00a0*/  LDCU UR40, c[0x0][0x388] ;  /* 0x00007100ff2877ac */ /* 0x000e220008000800 */
[----:B------:R-:W-:Y:S01]  /*00b0*/  BSSY.RECONVERGENT B8, `(.L_x_0) ;  /* 0x00001f9000087945 */ /* 0x000fe20003800200 */
[----:B0-----:R-:W-:-:S09]  /*00c0*/  UISETP.GE.AND UP0, UPT, UR40, 0x1, UPT ;  /* 0x000000012800788c */ /* 0x001fd2000bf06270 */
[----:B------:R-:W-:Y:S05]  /*00d0*/  BRA.U !UP0, `(.L_x_1) ;  /* 0x0000001908f47547 */ /* 0x000fea000b800000 */
[----:B------:R-:W-:Y:S01]  /*00e0*/  BSSY.RECONVERGENT B7, `(.L_x_2) ;  /* 0x00001bb000077945 */ /* 0x000fe20003800200 */
[----:B------:R-:W-:Y:S01]  /*00f0*/  IMAD.MOV.U32 R19, RZ, RZ, RZ ;  /* 0x000000ffff137224 */ /* 0x000fe200078e00ff */
[----:B------:R-:W-:Y:S02]  /*0100*/  ULOP3.LUT UR43, UR40, 0xf, URZ, 0xc0, !UPT ;  /* 0x0000000f282b7892 */ /* 0x000fe4000f8ec0ff */
[----:B------:R-:W-:Y:S01]  /*0110*/  ULOP3.LUT UR44, UR40, 0x7, URZ, 0xc0, !UPT ;  /* 0x00000007282c7892 */ /* 0x000fe2000f8ec0ff */
[----:B------:R-:W0:Y:S01]  /*0120*/  LDCU.64 UR36, c[0x0][0x358] ;  /* 0x00006b00ff2477ac */ /* 0x000e220008000a00 */
[----:B------:R-:W1:Y:S01]  /*0130*/  LDCU UR42, c[0x0][0x388] ;  /* 0x00007100ff2a77ac */ /* 0x000e620008000800 */
[----:B------:R-:W-:-:S12]  /*0140*/  ULOP3.LUT UR40, UR40, 0x3, URZ, 0xc0, !UPT ;  /* 0x0000000328287892 */ /* 0x000fd8000f8ec0ff */
.L_x_39:
[----:B------:R-:W2:Y:S01]  /*0150*/  LDC R16, c[0x0][0x388] ;  /* 0x0000e200ff107b82 */ /* 0x000ea20000000800 */
[----:B------:R-:W3:Y:S01]  /*0160*/  LDCU.64 UR4, c[0x4][0x8] ;  /* 0x01000100ff0477ac */ /* 0x000ee20008000a00 */
[----:B------:R-:W-:Y:S02]  /*0170*/  MOV R0, 0x0 ;  /* 0x0000000000007802 */ /* 0x000fe40000000f00 */
[----:B------:R-:W-:-:S04]  /*0180*/  CS2R R6, SRZ ;  /* 0x0000000000067805 */ /* 0x000fc8000001ff00 */
[----:B------:R4:W0:Y:S01]  /*0190*/  LDC.64 R2, c[0x4][R0] ;  /* 0x0100000000027b82 */ /* 0x0008220000000a00 */
[----:B---3--:R-:W-:Y:S01]  /*01a0*/  IMAD.U32 R4, RZ, RZ, UR4 ;  /* 0x00000004ff047e24 */ /* 0x008fe2000f8e00ff */
[----:B------:R-:W-:Y:S02]  /*01b0*/  MOV R5, UR5 ;  /* 0x0000000500057c02 */ /* 0x000fe40008000f00 */
[----:B--2---:R-:W-:-:S04]  /*01c0*/  ISETP.GE.U32.AND P0, PT, R16, 0x10, PT ;  /* 0x000000101000780c */ /* 0x004fc80003f06070 */
[----:B----4-:R-:W-:-:S09]  /*01d0*/  P2R R0, PR, RZ, 0x1 ;  /* 0x00000001ff007803 */ /* 0x010fd20000000000 */
[----:B------:R-:W-:-:S07]  /*01e0*/  LEPC R20, `(.L_x_3) ;  /* 0x000000001014794e */ /* 0x000fce0000000000 */
[----:B01----:R-:W-:Y:S05]  /*01f0*/  CALL.ABS.NOINC R2 ;  /* 0x0000000002007343 */ /* 0x003fea0003c00000 */
.L_x_3:
[----:B------:R-:W0:Y:S01]  /*0200*/  LDCU UR4, c[0x0][0x38c] ;  /* 0x00007180ff0477ac */ /* 0x000e220008000800 */
[----:B------:R-:W-:Y:S01]  /*0210*/  ISETP.GE.U32.AND P6, PT, R16, 0x10, PT ;  /* 0x000000101000780c */ /* 0x000fe20003fc6070 */
[----:B------:R-:W-:Y:S02]  /*0220*/  IMAD.MOV.U32 R2, RZ, RZ, RZ ;  /* 0x000000ffff027224 */ /* 0x000fe400078e00ff */
[----:B0-----:R-:W-:-:S10]  /*0230*/  IMAD R23, R19, UR4, RZ ;  /* 0x0000000413177c24 */ /* 0x001fd4000f8e02ff */
[----:B------:R-:W-:Y:S05]  /*0240*/  @!P6 BRA `(.L_x_4) ;  /* 0x0000000c000ce947 */ /* 0x000fea0003800000 */
[----:B------:R-:W0:Y:S01]  /*0250*/  LDC.64 R2, c[0x0][0x380] ;  /* 0x0000e000ff027b82 */ /* 0x000e220000000a00 */
[----:B------:R-:W1:Y:S01]  /*0260*/  LDCU UR4, c[0x0][0x388] ;  /* 0x00007100ff0477ac */ /* 0x000e620008000800 */
[----:B------:R-:W-:Y:S01]  /*0270*/  BSSY.RECONVERGENT B6, `(.L_x_4) ;  /* 0x00000c0000067945 */ /* 0x000fe20003800200 */
[----:B-1----:R-:W-:-:S04]  /*0280*/  ULOP3.LUT UR4, UR4, 0x7ffffff0, URZ, 0xc0, !UPT ;  /* 0x7ffffff004047892 */ /* 0x002fc8000f8ec0ff */
[----:B------:R-:W-:Y:S01]  /*0290*/  UIADD3 UR4, UPT, UPT, -UR4, URZ, URZ ;  /* 0x000000ff04047290 */ /* 0x000fe2000fffe1ff */
[----:B0-----:R-:W-:-:S03]  /*02a0*/  IMAD.WIDE.U32 R2, R23, 0x4, R2 ;  /* 0x0000000417027825 */ /* 0x001fc600078e0002 */
[----:B------:R-:W-:Y:S02]  /*02b0*/  IADD3 R16, P0, PT, R2, 0x20, RZ ;  /* 0x0000002002107810 */ /* 0x000fe40007f1e0ff */
[----:B------:R-:W-:-:S03]  /*02c0*/  IMAD.U32 R22, RZ, RZ, UR4 ;  /* 0x00000004ff167e24 */ /* 0x000fc6000f8e00ff */
[----:B------:R-:W-:-:S08]  /*02d0*/  IMAD.X R17, RZ, RZ, R3, P0 ;  /* 0x000000ffff117224 */ /* 0x000fd000000e0603 */
.L_x_21:
[----:B------:R-:W2:Y:S01]  /*02e0*/  LDG.E R0, desc[UR36][R16.64+-0x20] ;  /* 0xffffe02410007981 */ /* 0x000ea2000c1e1900 */
[----:B------:R-:W-:Y:S01]  /*02f0*/  MOV R3, 0x0 ;  /* 0x0000000000037802 */ /* 0x000fe20000000f00 */
[----:B------:R-:W0:Y:S01]  /*0300*/  LDCU.64 UR4, c[0x4][0x10] ;  /* 0x01000200ff0477ac */ /* 0x000e220008000a00 */
[----:B------:R-:W-:Y:S02]  /*0310*/  IMAD.U32 R6, RZ, RZ, UR38 ;  /* 0x00000026ff067e24 */ /* 0x000fe4000f8e00ff */
[----:B------:R1:W3:Y:S01]  /*0320*/  LDC.64 R10, c[0x4][R3] ;  /* 0x01000000030a7b82 */ /* 0x0002e20000000a00 */
[----:B------:R-:W-:Y:S01]  /*0330*/  ULOP3.LUT UR6, UR42, 0x7ffffff0, URZ, 0xc0, !UPT ;  /* 0x7ffffff02a067892 */ /* 0x000fe2000f8ec0ff */
[----:B------:R-:W-:-:S05]  /*0340*/  IMAD.U32 R7, RZ, RZ, UR39 ;  /* 0x00000027ff077e24 */ /* 0x000fca000f8e00ff */
[----:B------:R-:W-:Y:S02]  /*0350*/  MOV R2, UR6 ;  /* 0x0000000600027c02 */ /* 0x000fe40008000f00 */
[----:B0-----:R-:W-:Y:S01]  /*0360*/  MOV R4, UR4 ;  /* 0x0000000400047c02 */ /* 0x001fe20008000f00 */
[----:B------:R-:W-:Y:S01]  /*0370*/  IMAD.U32 R5, RZ, RZ, UR5 ;  /* 0x00000005ff057e24 */ /* 0x000fe2000f8e00ff */
[----:B--2---:R-:W0:Y:S02]  /*0380*/  F2F.F64.F32 R8, R0 ;  /* 0x0000000000087310 */ /* 0x004e240000201800 */
[----:B0--3--:R1:W-:Y:S04]  /*0390*/  STL.64 [R1], R8 ;  /* 0x0000000801007387 */ /* 0x0093e80000100a00 */
[----:B------:R-:W-:-:S07]  /*03a0*/  LEPC R20, `(.L_x_5) ;  /* 0x000000001014794e */ /* 0x000fce0000000000 */
[----:B-1----:R-:W-:Y:S05]  /*03b0*/  CALL.ABS.NOINC R10 ;  /* 0x000000000a007343 */ /* 0x002fea0003c00000 */
.L_x_5:
[----:B------:R-:W2:Y:S01]  /*03c0*/  LDG.E R0, desc[UR36][R16.64+-0x1c] ;  /* 0xffffe42410007981 */ /* 0x000ea2000c1e1900 */
[----:B------:R-:W-:Y:S01]  /*03d0*/  MOV R18, 0x0 ;  /* 0x0000000000127802 */ /* 0x000fe20000000f00 */
[----:B------:R-:W0:Y:S01]  /*03e0*/  LDCU.64 UR4, c[0x4][0x10] ;  /* 0x01000200ff0477ac */ /* 0x000e220008000a00 */
[----:B------:R-:W-:Y:S01]  /*03f0*/  IMAD.U32 R6, RZ, RZ, UR38 ;  /* 0x00000026ff067e24 */ /* 0x000fe2000f8e00ff */
[----:B------:R-:W-:Y:S01]  /*0400*/  MOV R7, UR39 ;  /* 0x0000002700077c02 */ /* 0x000fe20008000f00 */
[----:B------:R1:W3:Y:S01]  /*0410*/  LDC.64 R8, c[0x4][R18] ;  /* 0x0100000012087b82 */ /* 0x0002e20000000a00 */
[----:B0-----:R-:W-:Y:S02]  /*0420*/  IMAD.U32 R4, RZ, RZ, UR4 ;  /* 0x00000004ff047e24 */ /* 0x001fe4000f8e00ff */
[----:B------:R-:W-:Y:S01]  /*0430*/  IMAD.U32 R5, RZ, RZ, UR5 ;  /* 0x00000005ff057e24 */ /* 0x000fe2000f8e00ff */
[----:B--2---:R-:W0:Y:S02]  /*0440*/  F2F.F64.F32 R10, R0 ;  /* 0x00000000000a7310 */ /* 0x004e240000201800 */
[----:B0--3--:R1:W-:Y:S04]  /*0450*/  STL.64 [R1], R10 ;  /* 0x0000000a01007387 */ /* 0x0093e80000100a00 */
[----:B------:R-:W-:-:S07]  /*0460*/  LEPC R20, `(.L_x_6) ;  /* 0x000000001014794e */ /* 0x000fce0000000000 */
[----:B-1----:R-:W-:Y:S05]  /*0470*/  CALL.ABS.NOINC R8 ;  /* 0x0000000008007343 */ /* 0x002fea0003c00000 */
.L_x_6:
[----:B------:R-:W2:Y:S01]  /*0480*/  LDG.E R0, desc[UR36][R16.64+-0x18] ;  /* 0xffffe82410007981 */ /* 0x000ea2000c1e1900 */
[----:B------:R0:W1:Y:S01]  /*0490*/  LDC.64 R8, c[0x4][R18] ;  /* 0x0100000012087b82 */ /* 0x0000620000000a00 */
[----:B------:R-:W3:Y:S01]  /*04a0*/  LDCU.64 UR4, c[0x4][0x10] ;  /* 0x01000200ff0477ac */ /* 0x000ee20008000a00 */
[----:B------:R-:W-:Y:S01]  /*04b0*/  IMAD.U32 R6, RZ, RZ, UR38 ;  /* 0x00000026ff067e24 */ /* 0x000fe2000f8e00ff */
[----:B------:R-:W-:Y:S01]  /*04c0*/  MOV R7, UR39 ;  /* 0x0000002700077c02 */ /* 0x000fe20008000f00 */
[----:B---3--:R-:W-:Y:S02]  /*04d0*/  IMAD.U32 R4, RZ, RZ, UR4 ;  /* 0x00000004ff047e24 */ /* 0x008fe4000f8e00ff */
[----:B------:R-:W-:Y:S01]  /*04e0*/  IMAD.U32 R5, RZ, RZ, UR5 ;  /* 0x00000005ff057e24 */ /* 0x000fe2000f8e00ff */
[----:B--2---:R-:W2:Y:S02]  /*04f0*/  F2F.F64.F32 R10, R0 ;  /* 0x00000000000a7310 */ /* 0x004ea40000201800 */
[----:B-12---:R0:W-:Y:S04]  /*0500*/  STL.64 [R1], R10 ;  /* 0x0000000a01007387 */ /* 0x0061e80000100a00 */
[----:B------:R-:W-:-:S07]  /*0510*/  LEPC R20, `(.L_x_7) ;  /* 0x000000001014794e */ /* 0x000fce0000000000 */
[----:B0-----:R-:W-:Y:S05]  /*0520*/  CALL.ABS.NOINC R8 ;  /* 0x0000000008007343 */ /* 0x001fea0003c00000 */
.L_x_7:
        /* <DEDUP_REMOVED lines=11> */
.L_x_8:
        /* <DEDUP_REMOVED lines=11> */
.L_x_9:
        /* <DEDUP_REMOVED lines=11> */
.L_x_10:
        /* <DEDUP_REMOVED lines=11> */
.L_x_11:
        /* <DEDUP_REMOVED lines=11> */
.L_x_12:
        /* <DEDUP_REMOVED lines=11> */
.L_x_13:
        /* <DEDUP_REMOVED lines=11> */
.L_x_14:
        /* <DEDUP_REMOVED lines=11> */
.L_x_15:
        /* <DEDUP_REMOVED lines=11> */
.L_x_16:
        /* <DEDUP_REMOVED lines=11> */
.L_x_17:
        /* <DEDUP_REMOVED lines=11> */
.L_x_18:
        /* <DEDUP_REMOVED lines=11> */
.L_x_19:
        /* <DEDUP_REMOVED lines=11> */
.L_x_20:
[----:B------:R-:W-:Y:S01]  /*0e20*/  VIADD R22, R22, 0x10 ;  /* 0x0000001016167836 */ /* 0x000fe20000000000 */
[----:B------:R-:W-:-:S04]  /*0e30*/  IADD3 R16, P1, PT, R16, 0x40, RZ ;  /* 0x0000004010107810 */ /* 0x000fc80007f3e0ff */
[----:B------:R-:W-:Y:S01]  /*0e40*/  ISETP.NE.AND P0, PT, R22, RZ, PT ;  /* 0x000000ff1600720c */ /* 0x000fe20003f05270 */
[----:B------:R-:W-:-:S12]  /*0e50*/  IMAD.X R17, RZ, RZ, R17, P1 ;  /* 0x000000ffff117224 */ /* 0x000fd800008e0611 */
[----:B------:R-:W-:Y:S05]  /*0e60*/  @P0 BRA `(.L_x_21) ;  /* 0xfffffff4001c0947 */ /* 0x000fea000383ffff */
[----:B------:R-:W-:Y:S05]  /*0e70*/  BSYNC.RECONVERGENT B6 ;  /* 0x0000000000067941 */ /* 0x000fea0003800200 */
.L_x_4:
[----:B------:R-:W-:-:S09]  /*0e80*/  UISETP.NE.AND UP0, UPT, UR43, URZ, UPT ;  /* 0x000000ff2b00728c */ /* 0x000fd2000bf05270 */
[----:B------:R-:W-:Y:S05]  /*0e90*/  BRA.U !UP0, `(.L_x_22) ;  /* 0x0000000d086c7547 */ /* 0x000fea000b800000 */
[----:B------:R-:W0:Y:S01]  /*0ea0*/  LDC R18, c[0x0][0x2f8] ;  /* 0x0000be00ff127b82 */ /* 0x000e220000000800 */
[----:B------:R-:W-:-:S04]  /*0eb0*/  UIADD3 UR4, UPT, UPT, UR43, -0x1, URZ ;  /* 0xffffffff2b047890 */ /* 0x000fc8000fffe0ff */
[----:B------:R-:W-:Y:S01]  /*0ec0*/  UISETP.GE.U32.AND UP0, UPT, UR4, 0x7, UPT ;  /* 0x000000070400788c */ /* 0x000fe2000bf06070 */
[----:B0-----:R-:W-:-:S08]  /*0ed0*/  IADD3 R18, PT, PT, -R18, UR38, RZ ;  /* 0x0000002612127c10 */ /* 0x001fd0000fffe1ff */
[----:B------:R-:W-:Y:S05]  /*0ee0*/  BRA.U !UP0, `(.L_x_23) ;  /* 0x00000005088c7547 */ /* 0x000fea000b800000 */
[----:B------:R-:W0:Y:S01]  /*0ef0*/  LDC.64 R8, c[0x0][0x380] ;  /* 0x0000e000ff087b82 */ /* 0x000e220000000a00 */
[----:B------:R-:W-:Y:S01]  /*0f00*/  IMAD.IADD R3, R23, 0x1, R2 ;  /* 0x0000000117037824 */ /* 0x000fe200078e0202 */
[----:B------:R-:W-:Y:S01]  /*0f10*/  MOV R22, 0x0 ;  /* 0x0000000000167802 */ /* 0x000fe20000000f00 */
[----:B------:R-:W1:Y:S02]  /*0f20*/  LDCU.64 UR4, c[0x4][0x10] ;  /* 0x01000200ff0477ac */ /* 0x000e640008000a00 */
[----:B0-----:R-:W-:-:S06]  /*0f30*/  IMAD.WIDE.U32 R8, R3, 0x4, R8 ;  /* 0x0000000403087825 */ /* 0x001fcc00078e0008 */
[----:B------:R-:W2:Y:S01]  /*0f40*/  LDG.E R8, desc[UR36][R8.64] ;  /* 0x0000002408087981 */ /* 0x000ea2000c1e1900 */
[----:B------:R0:W3:Y:S01]  /*0f50*/  LDC.64 R12, c[0x4][R22] ;  /* 0x01000000160c7b82 */ /* 0x0000e20000000a00 */
[----:B-1----:R-:W-:Y:S01]  /*0f60*/  MOV R4, UR4 ;  /* 0x0000000400047c02 */ /* 0x002fe20008000f00 */
[----:B------:R-:W-:Y:S02]  /*0f70*/  IMAD.U32 R5, RZ, RZ, UR5 ;  /* 0x00000005ff057e24 */ /* 0x000fe4000f8e00ff */
[----:B------:R-:W-:Y:S02]  /*0f80*/  IMAD.U32 R6, RZ, RZ, UR38 ;  /* 0x00000026ff067e24 */ /* 0x000fe4000f8e00ff */
[----:B------:R-:W-:Y:S01]  /*0f90*/  IMAD.U32 R7, RZ, RZ, UR39 ;  /* 0x00000027ff077e24 */ /* 0x000fe2000f8e00ff */
[----:B--2---:R-:W1:Y:S02]  /*0fa0*/  F2F.F64.F32 R10, R8 ;  /* 0x00000008000a7310 */ /* 0x004e640000201800 */
[----:B-1-3--:R0:W-:Y:S04]  /*0fb0*/  STL.64 [R18], R10 ;  /* 0x0000000a12007387 */ /* 0x00a1e80000100a00 */
[----:B------:R-:W-:-:S07]  /*0fc0*/  LEPC R20, `(.L_x_24) ;  /* 0x000000001014794e */ /* 0x000fce0000000000 */
[----:B0-----:R-:W-:Y:S05]  /*0fd0*/  CALL.ABS.NOINC R12 ;  /* 0x000000000c007343 */ /* 0x001fea0003c00000 */
.L_x_24:
[----:B------:R-:W0:Y:S01]  /*0fe0*/  LDCU.64 UR4, c[0x0][0x380] ;  /* 0x00007000ff0477ac */ /* 0x000e220008000a00 */
[----:B------:R-:W-:-:S04]  /*0ff0*/  IADD3 R0, P0, PT, R23, R2, RZ ;  /* 0x0000000217007210 */ /* 0x000fc80007f1e0ff */
[----:B------:R-:W-:Y:S02]  /*1000*/  IADD3.X R3, PT, PT, RZ, RZ, RZ, P0, !PT ;  /* 0x000000ffff037210 */ /* 0x000fe400007fe4ff */
[----:B0-----:R-:W-:-:S04]  /*1010*/  LEA R16, P0, R0, UR4, 0x2 ;  /* 0x0000000400107c11 */ /* 0x001fc8000f8010ff */
[----:B------:R-:W-:Y:S01]  /*1020*/  LEA.HI.X R17, R0, UR5, R3, 0x2, P0 ;  /* 0x0000000500117c11 */ /* 0x000fe200080f1403 */
[----:B------:R0:W1:Y:S01]  /*1030*/  LDC.64 R10, c[0x4][R22] ;  /* 0x01000000160a7b82 */ /* 0x0000620000000a00 */
[----:B------:R-:W2:Y:S03]  /*1040*/  LDCU.64 UR4, c[0x4][0x10] ;  /* 0x01000200ff0477ac */ /* 0x000ea60008000a00 */
[----:B------:R-:W3:Y:S01]  /*1050*/  LDG.E R0, desc[UR36][R16.64+0x4] ;  /* 0x0000042410007981 */ /* 0x000ee2000c1e1900 */
[----:B------:R-:W-:Y:S01]  /*1060*/  IMAD.U32 R6, RZ, RZ, UR38 ;  /* 0x00000026ff067e24 */ /* 0x000fe2000f8e00ff */
[----:B------:R-:W-:Y:S01]  /*1070*/  MOV R7, UR39 ;  /* 0x0000002700077c02 */ /* 0x000fe20008000f00 */
[----:B--2---:R-:W-:Y:S02]  /*1080*/  IMAD.U32 R4, RZ, RZ, UR4 ;  /* 0x00000004ff047e24 */ /* 0x004fe4000f8e00ff */
[----:B------:R-:W-:Y:S01]  /*1090*/  IMAD.U32 R5, RZ, RZ, UR5 ;  /* 0x00000005ff057e24 */ /* 0x000fe2000f8e00ff */
[----:B---3--:R-:W2:Y:S02]  /*10a0*/  F2F.F64.F32 R8, R0 ;  /* 0x0000000000087310 */ /* 0x008ea40000201800 */
[----:B-12---:R0:W-:Y:S04]  /*10b0*/  STL.64 [R18], R8 ;  /* 0x0000000812007387 */ /* 0x0061e80000100a00 */
[----:B------:R-:W-:-:S07]  /*10c0*/  LEPC R20, `(.L_x_25) ;  /* 0x000000001014794e */ /* 0x000fce0000000000 */
[----:B0-----:R-:W-:Y:S05]  /*10d0*/  CALL.ABS.NOINC R10 ;  /* 0x000000000a007343 */ /* 0x001fea0003c00000 */
.L_x_25:
        /* <DEDUP_REMOVED lines=12> */
.L_x_26:
        /* <DEDUP_REMOVED lines=11> */
.L_x_27:
        /* <DEDUP_REMOVED lines=11> */
.L_x_28:
        /* <DEDUP_REMOVED lines=11> */
.L_x_29:
        /* <DEDUP_REMOVED lines=11> */
.L_x_30:
        /* <DEDUP_REMOVED lines=11> */
.L_x_31:
[----:B------:R-:W-:-:S07]  /*1510*/  VIADD R2, R2, 0x8 ;  /* 0x0000000802027836 */ /* 0x000fce0000000000 */
.L_x_23:
[----:B------:R-:W-:-:S09]  /*1520*/  UISETP.NE.AND UP0, UPT, UR44, URZ, UPT ;  /* 0x000000ff2c00728c */ /* 0x000fd2000bf05270 */
[----:B------:R-:W-:Y:S05]  /*1530*/  BRA.U !UP0, `(.L_x_22) ;  /* 0x0000000508c47547 */ /* 0x000fea000b800000 */
[----:B------:R-:W-:-:S04]  /*1540*/  UIADD3 UR4, UPT, UPT, UR44, -0x1, URZ ;  /* 0xffffffff2c047890 */ /* 0x000fc8000fffe0ff */
[----:B------:R-:W-:-:S09]  /*1550*/  UISETP.GE.U32.AND UP0, UPT, UR4, 0x3, UPT ;  /* 0x000000030400788c */ /* 0x000fd2000bf06070 */
[----:B------:R-:W-:Y:S05]  /*1560*/  BRA.U !UP0, `(.L_x_32) ;  /* 0x0000000108dc7547 */ /* 0x000fea000b800000 */
[----:B------:R-:W0:Y:S01]  /*1570*/  LDC.64 R10, c[0x0][0x380] ;  /* 0x0000e000ff0a7b82 */ /* 0x000e220000000a00 */
[----:B------:R-:W-:Y:S01]  /*1580*/  IMAD.IADD R3, R23, 0x1, R2 ;  /* 0x0000000117037824 */ /* 0x000fe200078e0202 */
[----:B------:R-:W-:Y:S01]  /*1590*/  MOV R22, 0x0 ;  /* 0x0000000000167802 */ /* 0x000fe20000000f00 */
[----:B------:R-:W1:Y:S02]  /*15a0*/  LDCU.64 UR4, c[0x4][0x10] ;  /* 0x01000200ff0477ac */ /* 0x000e640008000a00 */
[----:B0-----:R-:W-:-:S05]  /*15b0*/  IMAD.WIDE.U32 R10, R3, 0x4, R10 ;  /* 0x00000004030a7825 */ /* 0x001fca00078e000a */
[----:B------:R-:W2:Y:S01]  /*15c0*/  LDG.E R0, desc[UR36][R10.64] ;  /* 0x000000240a007981 */ /* 0x000ea2000c1e1900 */
[----:B------:R0:W3:Y:S01]  /*15d0*/  LDC.64 R12, c[0x4][R22] ;  /* 0x01000000160c7b82 */ /* 0x0000e20000000a00 */
[----:B-1----:R-:W-:Y:S01]  /*15e0*/  IMAD.U32 R4, RZ, RZ, UR4 ;  /* 0x00000004ff047e24 */ /* 0x002fe2000f8e00ff */
[----:B------:R-:W-:Y:S01]  /*15f0*/  MOV R5, UR5 ;  /* 0x0000000500057c02 */ /* 0x000fe20008000f00 */
[----:B------:R-:W-:Y:S02]  /*1600*/  IMAD.U32 R6, RZ, RZ, UR38 ;  /* 0x00000026ff067e24 */ /* 0x000fe4000f8e00ff */
[----:B------:R-:W-:Y:S01]  /*1610*/  IMAD.U32 R7, RZ, RZ, UR39 ;  /* 0x00000027ff077e24 */ /* 0x000fe2000f8e00ff */
[----:B--2---:R-:W1:Y:S02]  /*1620*/  F2F.F64.F32 R8, R0 ;  /* 0x0000000000087310 */ /* 0x004e640000201800 */
[----:B-1-3--:R0:W-:Y:S04]  /*1630*/  STL.64 [R18], R8 ;  /* 0x0000000812007387 */ /* 0x00a1e80000100a00 */
[----:B------:R-:W-:-:S07]  /*1640*/  LEPC R20, `(.L_x_33) ;  /* 0x000000001014794e */ /* 0x000fce0000000000 */
[----:B0-----:R-:W-:Y:S05]  /*1650*/  CALL.ABS.NOINC R12 ;  /* 0x000000000c007343 */ /* 0x001fea0003c00000 */
.L_x_33:
[----:B------:R-:W0:Y:S01]  /*1660*/  LDCU.64 UR4, c[0x0][0x380] ;  /* 0x00007000ff0477ac */ /* 0x000e220008000a00 */
[----:B------:R-:W-:-:S05]  /*1670*/  IADD3 R0, P0, PT, R23, R2, RZ ;  /* 0x0000000217007210 */ /* 0x000fca0007f1e0ff */
[----:B------:R-:W-:Y:S01]  /*1680*/  IMAD.X R3, RZ, RZ, RZ, P0 ;  /* 0x000000ffff037224 */ /* 0x000fe200000e06ff */
[----:B0-----:R-:W-:-:S04]  /*1690*/  LEA R16, P0, R0, UR4, 0x2 ;  /* 0x0000000400107c11 */ /* 0x001fc8000f8010ff */
[----:B------:R-:W-:Y:S01]  /*16a0*/  LEA.HI.X R17, R0, UR5, R3, 0x2, P0 ;  /* 0x0000000500117c11 */ /* 0x000fe200080f1403 */
[----:B------:R0:W1:Y:S01]  /*16b0*/  LDC.64 R10, c[0x4][R22] ;  /* 0x01000000160a7b82 */ /* 0x0000620000000a00 */
[----:B------:R-:W2:Y:S03]  /*16c0*/  LDCU.64 UR4, c[0x4][0x10] ;  /* 0x01000200ff0477ac */ /* 0x000ea60008000a00 */
[----:B------:R-:W3:Y:S01]  /*16d0*/  LDG.E R0, desc[UR36][R16.64+0x4] ;  /* 0x0000042410007981 */ /* 0x000ee2000c1e1900 */
[----:B------:R-:W-:Y:S02]  /*16e0*/  IMAD.U32 R6, RZ, RZ, UR38 ;  /* 0x00000026ff067e24 */ /* 0x000fe4000f8e00ff */
[----:B------:R-:W-:Y:S01]  /*16f0*/  IMAD.U32 R7, RZ, RZ, UR39 ;  /* 0x00000027ff077e24 */ /* 0x000fe2000f8e00ff */
[----:B--2---:R-:W-:Y:S01]  /*1700*/  MOV R4, UR4 ;  /* 0x0000000400047c02 */ /* 0x004fe20008000f00 */
[----:B------:R-:W-:Y:S01]  /*1710*/  IMAD.U32 R5, RZ, RZ, UR5 ;  /* 0x00000005ff057e24 */ /* 0x000fe2000f8e00ff */
[----:B---3--:R-:W2:Y:S02]  /*1720*/  F2F.F64.F32 R8, R0 ;  /* 0x0000000000087310 */ /* 0x008ea40000201800 */
[----:B-12---:R0:W-:Y:S04]  /*1730*/  STL.64 [R18], R8 ;  /* 0x0000000812007387 */ /* 0x0061e80000100a00 */
[----:B------:R-:W-:-:S07]  /*1740*/  LEPC R20, `(.L_x_34) ;  /* 0x000000001014794e */ /* 0x000fce0000000000 */
[----:B0-----:R-:W-:Y:S05]  /*1750*/  CALL.ABS.NOINC R10 ;  /* 0x000000000a007343 */ /* 0x001fea0003c00000 */
.L_x_34:
[----:B------:R-:W2:Y:S01]  /*1760*/  LDG.E R0, desc[UR36][R16.64+0x8] ;  /* 0x0000082410007981 */ /* 0x000ea2000c1e1900 */
[----:B------:R-:W-:Y:S01]  /*1770*/  MOV R22, 0x0 ;  /* 0x0000000000167802 */ /* 0x000fe20000000f00 */
[----:B------:R-:W0:Y:S01]  /*1780*/  LDCU.64 UR4, c[0x4][0x10] ;  /* 0x01000200ff0477ac */ /* 0x000e220008000a00 */
[----:B------:R-:W-:Y:S02]  /*1790*/  IMAD.U32 R6, RZ, RZ, UR38 ;  /* 0x00000026ff067e24 */ /* 0x000fe4000f8e00ff */
[----:B------:R1:W3:Y:S01]  /*17a0*/  LDC.64 R8, c[0x4][R22] ;  /* 0x0100000016087b82 */ /* 0x0002e20000000a00 */
[----:B------:R-:W-:Y:S01]  /*17b0*/  IMAD.U32 R7, RZ, RZ, UR39 ;  /* 0x00000027ff077e24 */ /* 0x000fe2000f8e00ff */
[----:B0-----:R-:W-:Y:S01]  /*17c0*/  MOV R4, UR4 ;  /* 0x0000000400047c02 */ /* 0x001fe20008000f00 */
[----:B------:R-:W-:Y:S01]  /*17d0*/  IMAD.U32 R5, RZ, RZ, UR5 ;  /* 0x00000005ff057e24 */ /* 0x000fe2000f8e00ff */
[----:B--2---:R-:W0:Y:S02]  /*17e0*/  F2F.F64.F32 R10, R0 ;  /* 0x00000000000a7310 */ /* 0x004e240000201800 */
[----:B0--3--:R1:W-:Y:S04]  /*17f0*/  STL.64 [R18], R10 ;  /* 0x0000000a12007387 */ /* 0x0093e80000100a00 */
[----:B------:R-:W-:-:S07]  /*1800*/  LEPC R20, `(.L_x_35) ;  /* 0x000000001014794e */ /* 0x000fce0000000000 */
[----:B-1----:R-:W-:Y:S05]  /*1810*/  CALL.ABS.NOINC R8 ;  /* 0x0000000008007343 */ /* 0x002fea0003c00000 */
.L_x_35:
[----:B------:R-:W2:Y:S01]  /*1820*/  LDG.E R16, desc[UR36][R16.64+0xc] ;  /* 0x00000c2410107981 */ /* 0x000ea2000c1e1900 */
[----:B------:R0:W1:Y:S01]  /*1830*/  LDC.64 R10, c[0x4][R22] ;  /* 0x01000000160a7b82 */ /* 0x0000620000000a00 */
[----:B------:R-:W3:Y:S01]  /*1840*/  LDCU.64 UR4, c[0x4][0x10] ;  /* 0x01000200ff0477ac */ /* 0x000ee20008000a00 */
[----:B------:R-:W-:Y:S02]  /*1850*/  IMAD.U32 R6, RZ, RZ, UR38 ;  /* 0x00000026ff067e24 */ /* 0x000fe4000f8e00ff */
[----:B------:R-:W-:Y:S01]  /*1860*/  IMAD.U32 R7, RZ, RZ, UR39 ;  /* 0x00000027ff077e24 */ /* 0x000fe2000f8e00ff */
[----:B---3--:R-:W-:Y:S01]  /*1870*/  MOV R4, UR4 ;  /* 0x0000000400047c02 */ /* 0x008fe20008000f00 */
[----:B------:R-:W-:Y:S01]  /*1880*/  IMAD.U32 R5, RZ, RZ, UR5 ;  /* 0x00000005ff057e24 */ /* 0x000fe2000f8e00ff */
[----:B--2---:R-:W2:Y:S02]  /*1890*/  F2F.F64.F32 R8, R16 ;  /* 0x0000001000087310 */ /* 0x004ea40000201800 */
[----:B-12---:R0:W-:Y:S04]  /*18a0*/  STL.64 [R18], R8 ;  /* 0x0000000812007387 */ /* 0x0061e80000100a00 */
[----:B------:R-:W-:-:S07]  /*18b0*/  LEPC R20, `(.L_x_36) ;  /* 0x000000001014794e */ /* 0x000fce0000000000 */
[----:B0-----:R-:W-:Y:S05]  /*18c0*/  CALL.ABS.NOINC R10 ;  /* 0x000000000a007343 */ /* 0x001fea0003c00000 */
.L_x_36:
[----:B------:R-:W-:-:S07]  /*18d0*/  IADD3 R2, PT, PT, R2, 0x4, RZ ;  /* 0x0000000402027810 */ /* 0x000fce0007ffe0ff */
.L_x_32:
[----:B------:R-:W-:-:S09]  /*18e0*/  UISETP.NE.AND UP0, UPT, UR40, URZ, UPT ;  /* 0x000000ff2800728c */ /* 0x000fd2000bf05270 */
[----:B------:R-:W-:Y:S05]  /*18f0*/  BRA.U !UP0, `(.L_x_22) ;  /* 0x0000000108d47547 */ /* 0x000fea000b800000 */
[----:B------:R-:W0:Y:S01]  /*1900*/  LDC.64 R10, c[0x0][0x380] ;  /* 0x0000e000ff0a7b82 */ /* 0x000e220000000a00 */
[----:B------:R-:W-:Y:S01]  /*1910*/  IMAD.IADD R3, R23, 0x1, R2 ;  /* 0x0000000117037824 */ /* 0x000fe200078e0202 */
[----:B------:R-:W-:Y:S01]  /*1920*/  MOV R8, 0x0 ;  /* 0x0000000000087802 */ /* 0x000fe20000000f00 */
[----:B------:R-:W1:Y:S02]  /*1930*/  LDCU.64 UR4, c[0x4][0x10] ;  /* 0x01000200ff0477ac */ /* 0x000e640008000a00 */
[----:B0-----:R-:W-:-:S06]  /*1940*/  IMAD.WIDE.U32 R10, R3, 0x4, R10 ;  /* 0x00000004030a7825 */ /* 0x001fcc00078e000a */
[----:B------:R-:W2:Y:S01]  /*1950*/  LDG.E R10, desc[UR36][R10.64] ;  /* 0x000000240a0a7981 */ /* 0x000ea2000c1e1900 */
[----:B------:R-:W0:Y:S01]  /*1960*/  LDC.64 R8, c[0x4][R8] ;  /* 0x0100000008087b82 */ /* 0x000e220000000a00 */
[----:B------:R-:W-:Y:S01]  /*1970*/  IMAD.U32 R16, RZ, RZ, UR40 ;  /* 0x00000028ff107e24 */ /* 0x000fe2000f8e00ff */
[----:B-1----:R-:W-:Y:S01]  /*1980*/  MOV R5, UR5 ;  /* 0x0000000500057c02 */ /* 0x002fe20008000f00 */
[----:B------:R-:W-:Y:S02]  /*1990*/  IMAD.U32 R4, RZ, RZ, UR4 ;  /* 0x00000004ff047e24 */ /* 0x000fe4000f8e00ff */
[----:B------:R-:W-:Y:S01]  /*19a0*/  IMAD.U32 R6, RZ, RZ, UR38 ;  /* 0x00000026ff067e24 */ /* 0x000fe2000f8e00ff */
[----:B------:R-:W-:Y:S01]  /*19b0*/  ISETP.NE.AND P0, PT, R16, 0x1, PT ;  /* 0x000000011000780c */ /* 0x000fe20003f05270 */
[----:B------:R-:W-:-:S03]  /*19c0*/  IMAD.U32 R7, RZ, RZ, UR39 ;  /* 0x00000027ff077e24 */ /* 0x000fc6000f8e00ff */
[----:B------:R-:W-:Y:S01]  /*19d0*/  P2R R0, PR, RZ, 0x1 ;  /* 0x00000001ff007803 */ /* 0x000fe20000000000 */
[----:B--2---:R-:W1:Y:S02]  /*19e0*/  F2F.F64.F32 R12, R10 ;  /* 0x0000000a000c7310 */ /* 0x004e640000201800 */
[----:B01----:R1:W-:Y:S06]  /*19f0*/  STL.64 [R18], R12 ;  /* 0x0000000c12007387 */ /* 0x0033ec0000100a00 */
[----:B------:R-:W-:-:S07]  /*1a00*/  LEPC R20, `(.L_x_37) ;  /* 0x000000001014794e */ /* 0x000fce0000000000 */
[----:B-1----:R-:W-:Y:S05]  /*1a10*/  CALL.ABS.NOINC R8 ;  /* 0x0000000008007343 */ /* 0x002fea0003c00000 */
.L_x_37:
[----:B------:R-:W-:-:S13]  /*1a20*/  ISETP.NE.AND P6, PT, R16, 0x1, PT ;  /* 0x000000011000780c */ /* 0x000fda0003fc5270 */
[----:B------:R-:W-:Y:S05]  /*1a30*/  @!P6 BRA `(.L_x_22) ;  /* 0x000000000084e947 */ /* 0x000fea0003800000 */
[----:B------:R-:W0:Y:S01]  /*1a40*/  LDCU.64 UR4, c[0x0][0x380] ;  /* 0x00007000ff0477ac */ /* 0x000e220008000a00 */
[----:B------:R-:W-:-:S05]  /*1a50*/  IADD3 R2, P0, PT, R23, R2, RZ ;  /* 0x0000000217027210 */ /* 0x000fca0007f1e0ff */
[----:B------:R-:W-:Y:S01]  /*1a60*/  IMAD.X R3, RZ, RZ, RZ, P0 ;  /* 0x000000ffff037224 */ /* 0x000fe200000e06ff */
[----:B0-----:R-:W-:-:S04]  /*1a70*/  LEA R16, P0, R2, UR4, 0x2 ;  /* 0x0000000402107c11 */ /* 0x001fc8000f8010ff */
[----:B------:R-:W-:Y:S01]  /*1a80*/  LEA.HI.X R17, R2, UR5, R3, 0x2, P0 ;  /* 0x0000000502117c11 */ /* 0x000fe200080f1403 */
[----:B------:R-:W0:Y:S04]  /*1a90*/  LDCU.64 UR4, c[0x4][0x10] ;  /* 0x01000200ff0477ac */ /* 0x000e280008000a00 */
[----:B------:R-:W2:Y:S01]  /*1aa0*/  LDG.E R0, desc[UR36][R16.64+0x4] ;  /* 0x0000042410007981 */ /* 0x000ea2000c1e1900 */
[----:B------:R-:W-:Y:S01]  /*1ab0*/  MOV R2, 0x0 ;  /* 0x0000000000027802 */ /* 0x000fe20000000f00 */
[----:B------:R-:W-:Y:S01]  /*1ac0*/  IMAD.U32 R6, RZ, RZ, UR38 ;  /* 0x00000026ff067e24 */ /* 0x000fe2000f8e00ff */
[----:B------:R-:W-:Y:S02]  /*1ad0*/  MOV R22, UR40 ;  /* 0x0000002800167c02 */ /* 0x000fe40008000f00 */
[----:B------:R1:W3:Y:S01]  /*1ae0*/  LDC.64 R8, c[0x4][R2] ;  /* 0x0100000002087b82 */ /* 0x0002e20000000a00 */
[----:B------:R-:W-:-:S02]  /*1af0*/  MOV R7, UR39 ;  /* 0x0000002700077c02 */ /* 0x000fc40008000f00 */
[----:B------:R-:W-:Y:S01]  /*1b00*/  ISETP.NE.AND P0, PT, R22, 0x2, PT ;  /* 0x000000021600780c */ /* 0x000fe20003f05270 */
[----:B0-----:R-:W-:Y:S02]  /*1b10*/  IMAD.U32 R4, RZ, RZ, UR4 ;  /* 0x00000004ff047e24 */ /* 0x001fe4000f8e00ff */
[----:B------:R-:W-:Y:S01]  /*1b20*/  IMAD.U32 R5, RZ, RZ, UR5 ;  /* 0x00000005ff057e24 */ /* 0x000fe2000f8e00ff */
[----:B--2---:R0:W2:Y:S02]  /*1b30*/  F2F.F64.F32 R10, R0 ;  /* 0x00000000000a7310 */ /* 0x0040a40000201800 */
[----:B0-----:R-:W-:Y:S01]  /*1b40*/  P2R R0, PR, RZ, 0x1 ;  /* 0x00000001ff007803 */ /* 0x001fe20000000000 */
[----:B--23--:R1:W-:Y:S06]  /*1b50*/  STL.64 [R18], R10 ;  /* 0x0000000a12007387 */ /* 0x00c3ec0000100a00 */
[----:B------:R-:W-:-:S07]  /*1b60*/  LEPC R20, `(.L_x_38) ;  /* 0x000000001014794e */ /* 0x000fce0000000000 */
[----:B-1----:R-:W-:Y:S05]  /*1b70*/  CALL.ABS.NOINC R8 ;  /* 0x0000000008007343 */ /* 0x002fea0003c00000 */
.L_x_38:
[----:B------:R-:W-:-:S13]  /*1b80*/  ISETP.NE.AND P6, PT, R22, 0x2, PT ;  /* 0x000000021600780c */ /* 0x000fda0003fc5270 */
[----:B------:R-:W-:Y:S05]  /*1b90*/  @!P6 BRA `(.L_x_22) ;  /* 0x00000000002ce947 */ /* 0x000fea0003800000 */
[----:B------:R-:W2:Y:S01]  /*1ba0*/  LDG.E R16, desc[UR36][R16.64+0x8] ;  /* 0x0000082410107981 */ /* 0x000ea2000c1e1900 */
[----:B------:R-:W0:Y:S01]  /*1bb0*/  LDC.64 R2, c[0x4][R2] ;  /* 0x0100000002027b82 */ /* 0x000e220000000a00 */
[----:B------:R-:W1:Y:S01]  /*1bc0*/  LDCU.64 UR4, c[0x4][0x10] ;  /* 0x01000200ff0477ac */ /* 0x000e620008000a00 */
[----:B------:R-:W-:Y:S01]  /*1bd0*/  IMAD.U32 R6, RZ, RZ, UR38 ;  /* 0x00000026ff067e24 */ /* 0x000fe2000f8e00ff */
[----:B------:R-:W-:Y:S01]  /*1be0*/  MOV R7, UR39 ;  /* 0x0000002700077c02 */ /* 0x000fe20008000f00 */
[----:B-1----:R-:W-:Y:S02]  /*1bf0*/  IMAD.U32 R4, RZ, RZ, UR4 ;  /* 0x00000004ff047e24 */ /* 0x002fe4000f8e00ff */
[----:B------:R-:W-:Y:S01]  /*1c00*/  IMAD.U32 R5, RZ, RZ, UR5 ;  /* 0x00000005ff057e24 */ /* 0x000fe2000f8e00ff */
[----:B--2---:R-:W1:Y:S02]  /*1c10*/  F2F.F64.F32 R8, R16 ;  /* 0x0000001000087310 */ /* 0x004e640000201800 */
[----:B01----:R1:W-:Y:S04]  /*1c20*/  STL.64 [R18], R8 ;  /* 0x0000000812007387 */ /* 0x0033e80000100a00 */
[----:B------:R-:W-:-:S07]  /*1c30*/  LEPC R20, `(.L_x_22) ;  /* 0x000000001014794e */ /* 0x000fce0000000000 */
[----:B-1----:R-:W-:Y:S05]  /*1c40*/  CALL.ABS.NOINC R2 ;  /* 0x0000000002007343 */ /* 0x002fea0003c00000 */
.L_x_22:
[----:B------:R-:W0:Y:S01]  /*1c50*/  LDCU UR4, c[0x0][0x38c] ;  /* 0x00007180ff0477ac */ /* 0x000e220008000800 */
[----:B------:R-:W-:-:S05]  /*1c60*/  VIADD R19, R19, 0x1 ;  /* 0x0000000113137836 */ /* 0x000fca0000000000 */
[----:B0-----:R-:W-:-:S13]  /*1c70*/  ISETP.NE.AND P0, PT, R19, UR4, PT ;  /* 0x0000000413007c0c */ /* 0x001fda000bf05270 */
[----:B------:R-:W-:Y:S05]  /*1c80*/  @P0 BRA `(.L_x_39) ;  /* 0xffffffe400300947 */ /* 0x000fea000383ffff */
[----:B------:R-:W-:Y:S05]  /*1c90*/  BSYNC.RECONVERGENT B7 ;  /* 0x0000000000077941 */ /* 0x000fea0003800200 */
.L_x_2:
[----:B------:R-:W-:Y:S05]  /*1ca0*/  BRA `(.L_x_40) ;  /* 0x0000000000e47947 */ /* 0x000fea0003800000 */
.L_x_1:
[----:B------:R-:W-:Y:S02]  /*1cb0*/  UISETP.GE.U32.AND UP0, UPT, UR36, 0x4, UPT ;  /* 0x000000042400788c */ /* 0x000fe4000bf06070 */
[----:B------:R-:W-:-:S07]  /*1cc0*/  ULOP3.LUT UR37, UR36, 0x3, URZ, 0xc0, !UPT ;  /* 0x0000000324257892 */ /* 0x000fce000f8ec0ff */
[----:B------:R-:W-:Y:S05]  /*1cd0*/  BRA.U !UP0, `(.L_x_41) ;  /* 0x0000000108987547 */ /* 0x000fea000b800000 */
[----:B------:R-:W-:Y:S01]  /*1ce0*/  BSSY.RECONVERGENT B6, `(.L_x_41) ;  /* 0x0000025000067945 */ /* 0x000fe20003800200 */
[----:B------:R-:W-:Y:S01]  /*1cf0*/  IMAD.MOV.U32 R16, RZ, RZ, RZ ;  /* 0x000000ffff107224 */ /* 0x000fe200078e00ff */
[----:B------:R-:W-:-:S12]  /*1d00*/  ULOP3.LUT UR36, UR36, 0x7ffffffc, URZ, 0xc0, !UPT ;  /* 0x7ffffffc24247892 */ /* 0x000fd8000f8ec0ff */
.L_x_46:
[----:B------:R-:W-:Y:S01]  /*1d10*/  MOV R2, 0x0 ;  /* 0x0000000000027802 */ /* 0x000fe20000000f00 */
[----:B------:R-:W0:Y:S01]  /*1d20*/  LDCU.64 UR4, c[0x4][0x8] ;  /* 0x01000100ff0477ac */ /* 0x000e220008000a00 */
[----:B------:R-:W-:Y:S01]  /*1d30*/  VIADD R16, R16, 0x4 ;  /* 0x0000000410107836 */ /* 0x000fe20000000000 */
[----:B------:R-:W-:Y:S01]  /*1d40*/  CS2R R6, SRZ ;  /* 0x0000000000067805 */ /* 0x000fe2000001ff00 */
[----:B------:R1:W2:Y:S03]  /*1d50*/  LDC.64 R8, c[0x4][R2] ;  /* 0x0100000002087b82 */ /* 0x0002a60000000a00 */
[----:B------:R-:W-:-:S04]  /*1d60*/  ISETP.NE.AND P0, PT, R16, UR36, PT ;  /* 0x0000002410007c0c */ /* 0x000fc8000bf05270 */
[----:B------:R-:W-:Y:S02]  /*1d70*/  P2R R17, PR, RZ, 0x1 ;  /* 0x00000001ff117803 */ /* 0x000fe40000000000 */
[----:B0-----:R-:W-:Y:S01]  /*1d80*/  MOV R4, UR4 ;  /* 0x0000000400047c02 */ /* 0x001fe20008000f00 */
[----:B-1----:R-:W-:-:S07]  /*1d90*/  IMAD.U32 R5, RZ, RZ, UR5 ;  /* 0x00000005ff057e24 */ /* 0x002fce000f8e00ff */
[----:B------:R-:W-:-:S07]  /*1da0*/  LEPC R20, `(.L_x_42) ;  /* 0x000000001014794e */ /* 0x000fce0000000000 */
[----:B--2---:R-:W-:Y:S05]  /*1db0*/  CALL.ABS.NOINC R8 ;  /* 0x0000000008007343 */ /* 0x004fea0003c00000 */
.L_x_42:
[----:B------:R0:W1:Y:S01]  /*1dc0*/  LDC.64 R8, c[0x4][R2] ;  /* 0x0100000002087b82 */ /* 0x0000620000000a00 */
[----:B------:R-:W2:Y:S01]  /*1dd0*/  LDCU.64 UR4, c[0x4][0x8] ;  /* 0x01000100ff0477ac */ /* 0x000ea20008000a00 */
[----:B------:R-:W-:Y:S01]  /*1de0*/  CS2R R6, SRZ ;  /* 0x0000000000067805 */ /* 0x000fe2000001ff00 */
[----:B--2---:R-:W-:Y:S01]  /*1df0*/  IMAD.U32 R4, RZ, RZ, UR4 ;  /* 0x00000004ff047e24 */ /* 0x004fe2000f8e00ff */
[----:B0-----:R-:W-:-:S07]  /*1e00*/  MOV R5, UR5 ;  /* 0x0000000500057c02 */ /* 0x001fce0008000f00 */
[----:B------:R-:W-:-:S07]  /*1e10*/  LEPC R20, `(.L_x_43) ;  /* 0x000000001014794e */ /* 0x000fce0000000000 */
[----:B-1----:R-:W-:Y:S05]  /*1e20*/  CALL.ABS.NOINC R8 ;  /* 0x0000000008007343 */ /* 0x002fea0003c00000 */
.L_x_43:
[----:B------:R0:W1:Y:S01]  /*1e30*/  LDC.64 R8, c[0x4][R2] ;  /* 0x0100000002087b82 */ /* 0x0000620000000a00 */
[----:B------:R-:W2:Y:S01]  /*1e40*/  LDCU.64 UR4, c[0x4][0x8] ;  /* 0x01000100ff0477ac */ /* 0x000ea20008000a00 */
[----:B------:R-:W-:Y:S01]  /*1e50*/  CS2R R6, SRZ ;  /* 0x0000000000067805 */ /* 0x000fe2000001ff00 */
[----:B--2---:R-:W-:Y:S02]  /*1e60*/  IMAD.U32 R4, RZ, RZ, UR4 ;  /* 0x00000004ff047e24 */ /* 0x004fe4000f8e00ff */
[----:B0-----:R-:W-:-:S07]  /*1e70*/  IMAD.U32 R5, RZ, RZ, UR5 ;  /* 0x00000005ff057e24 */ /* 0x001fce000f8e00ff */
[----:B------:R-:W-:-:S07]  /*1e80*/  LEPC R20, `(.L_x_44) ;  /* 0x000000001014794e */ /* 0x000fce0000000000 */
[----:B-1----:R-:W-:Y:S05]  /*1e90*/  CALL.ABS.NOINC R8 ;  /* 0x0000000008007343 */ /* 0x002fea0003c00000 */
.L_x_44:
[----:B------:R-:W0:Y:S01]  /*1ea0*/  LDC.64 R2, c[0x4][R2] ;  /* 0x0100000002027b82 */ /* 0x000e220000000a00 */
[----:B------:R-:W1:Y:S01]  /*1eb0*/  LDCU.64 UR4, c[0x4][0x8] ;  /* 0x01000100ff0477ac */ /* 0x000e620008000a00 */
[----:B------:R-:W-:Y:S02]  /*1ec0*/  CS2R R6, SRZ ;  /* 0x0000000000067805 */ /* 0x000fe4000001ff00 */
[----:B-1----:R-:W-:Y:S01]  /*1ed0*/  MOV R4, UR4 ;  /* 0x0000000400047c02 */ /* 0x002fe20008000f00 */
[----:B------:R-:W-:-:S07]  /*1ee0*/  IMAD.U32 R5, RZ, RZ, UR5 ;  /* 0x00000005ff057e24 */ /* 0x000fce000f8e00ff */
[----:B------:R-:W-:-:S07]  /*1ef0*/  LEPC R20, `(.L_x_45) ;  /* 0x000000001014794e */ /* 0x000fce0000000000 */
[----:B0-----:R-:W-:Y:S05]  /*1f00*/  CALL.ABS.NOINC R2 ;  /* 0x0000000002007343 */ /* 0x001fea0003c00000 */
.L_x_45:
[----:B------:R-:W-:-:S13]  /*1f10*/  ISETP.NE.AND P6, PT, R17, RZ, PT ;  /* 0x000000ff1100720c */ /* 0x000fda0003fc5270 */
[----:B------:R-:W-:Y:S05]  /*1f20*/  @P6 BRA `(.L_x_46) ;  /* 0xfffffffc00786947 */ /* 0x000fea000383ffff */
[----:B------:R-:W-:Y:S05]  /*1f30*/  BSYNC.RECONVERGENT B6 ;  /* 0x0000000000067941 */ /* 0x000fea0003800200 */
.L_x_41:
[----:B------:R-:W-:-:S09]  /*1f40*/  UISETP.NE.AND UP0, UPT, UR37, URZ, UPT ;  /* 0x000000ff2500728c */ /* 0x000fd2000bf05270 */
[----:B------:R-:W-:Y:S05]  /*1f50*/  BRA.U !UP0, `(.L_x_40) ;  /* 0x0000000108387547 */ /* 0x000fea000b800000 */
[----:B------:R-:W-:-:S07]  /*1f60*/  IMAD.MOV.U32 R16, RZ, RZ, RZ ;  /* 0x000000ffff107224 */ /* 0x000fce00078e00ff */
.L_x_48:
[----:B------:R-:W0:Y:S01]  /*1f70*/  LDCU.64 UR4, c[0x4][0x8] ;  /* 0x01000100ff0477ac */ /* 0x000e220008000a00 */
[----:B------:R-:W-:Y:S02]  /*1f80*/  IADD3 R16, PT, PT, R16, 0x1, RZ ;  /* 0x0000000110107810 */ /* 0x000fe40007ffe0ff */
[----:B------:R-:W-:Y:S02]  /*1f90*/  CS2R R6, SRZ ;  /* 0x0000000000067805 */ /* 0x000fe4000001ff00 */
[----:B------:R-:W-:Y:S02]  /*1fa0*/  MOV R0, 0x0 ;  /* 0x0000000000007802 */ /* 0x000fe40000000f00 */
[----:B------:R-:W-:Y:S02]  /*1fb0*/  ISETP.NE.AND P0, PT, R16, UR37, PT ;  /* 0x0000002510007c0c */ /* 0x000fe4000bf05270 */
[----:B------:R1:W2:Y:S02]  /*1fc0*/  LDC.64 R2, c[0x4][R0] ;  /* 0x0100000000027b82 */ /* 0x0002a40000000a00 */
[----:B-1----:R-:W-:Y:S01]  /*1fd0*/  P2R R0, PR, RZ, 0x1 ;  /* 0x00000001ff007803 */ /* 0x002fe20000000000 */
[----:B0-----:R-:W-:-:S02]  /*1fe0*/  IMAD.U32 R4, RZ, RZ, UR4 ;  /* 0x00000004ff047e24 */ /* 0x001fc4000f8e00ff */
[----:B------:R-:W-:-:S07]  /*1ff0*/  IMAD.U32 R5, RZ, RZ, UR5 ;  /* 0x00000005ff057e24 */ /* 0x000fce000f8e00ff */
[----:B------:R-:W-:-:S07]  /*2000*/  LEPC R20, `(.L_x_47) ;  /* 0x000000001014794e */ /* 0x000fce0000000000 */
[----:B--2---:R-:W-:Y:S05]  /*2010*/  CALL.ABS.NOINC R2 ;  /* 0x0000000002007343 */ /* 0x004fea0003c00000 */
.L_x_47:
[----:B------:R-:W-:-:S13]  /*2020*/  ISETP.NE.AND P6, PT, R16, UR37, PT ;  /* 0x0000002510007c0c */ /* 0x000fda000bfc5270 */
[----:B------:R-:W-:Y:S05]  /*2030*/  @P6 BRA `(.L_x_48) ;  /* 0xfffffffc00cc6947 */ /* 0x000fea000383ffff */
.L_x_40:
[----:B------:R-:W-:Y:S05]  /*2040*/  BSYNC.RECONVERGENT B8 ;  /* 0x0000000000087941 */ /* 0x000fea0003800200 */
.L_x_0:
[----:B------:R-:W-:Y:S01]  /*2050*/  MOV R0, 0x0 ;  /* 0x0000000000007802 */ /* 0x000fe20000000f00 */
[----:B------:R-:W0:Y:S01]  /*2060*/  LDCU.64 UR4, c[0x4][0x8] ;  /* 0x01000100ff0477ac */ /* 0x000e220008000a00 */
[----:B------:R-:W-:Y:S02]  /*2070*/  CS2R R6, SRZ ;  /* 0x0000000000067805 */ /* 0x000fe4000001ff00 */
[----:B------:R1:W2:Y:S01]  /*2080*/  LDC.64 R2, c[0x4][R0] ;  /* 0x0100000000027b82 */ /* 0x0002a20000000a00 */
[----:B0-----:R-:W-:Y:S01]  /*2090*/  MOV R4, UR4 ;  /* 0x0000000400047c02 */ /* 0x001fe20008000f00 */
[----:B-1----:R-:W-:-:S07]  /*20a0*/  IMAD.U32 R5, RZ, RZ, UR5 ;  /* 0x00000005ff057e24 */ /* 0x002fce000f8e00ff */
[----:B------:R-:W-:-:S07]  /*20b0*/  LEPC R20, `(.L_x_49) ;  /* 0x000000001014794e */ /* 0x000fce0000000000 */
[----:B--2---:R-:W-:Y:S05]  /*20c0*/  CALL.ABS.NOINC R2 ;  /* 0x0000000002007343 */ /* 0x004fea0003c00000 */
.L_x_49:
[----:B------:R-:W-:Y:S05]  /*20d0*/  EXIT ;  /* 0x000000000000794d */ /* 0x000fea0003800000 */
.L_x_50:
[----:B------:R-:W-:-:S00]  /*20e0*/  BRA `(.L_x_50) ;  /* 0xfffffffc00fc7947 */ /* 0x000fc0000383ffff */
[----:B------:R-:W-:-:S00]  /*20f0*/  NOP ;  /* 0x0000000000007918 */ /* 0x000fc00000000000 */
        /* <DEDUP_REMOVED lines=8> */
.L_x_51:


//--------------------- .nv.global.init           --------------------------
	.section	.nv.global.init,"aw",@progbits
.nv.global.init:
	.type		$str,@object
	.size		$str,($str$1 - $str)
$str:
        /*0000*/ 	.byte	0x0a, 0x00
	.type		$str$1,@object
	.size		$str$1,(.L_1 - $str$1)
$str$1:
        /*0002*/ 	.byte	0x25, 0x66, 0x20, 0x00
.L_1:


//--------------------- .nv.shared.reserved.0     --------------------------
	.section	.nv.shared.reserved.0,"aw",@nobits
	.weak		__nv_reservedSMEM_offset_0_alias
	.size		__nv_reservedSMEM_offset_0_alias, 0, 64
	.other		__nv_reservedSMEM_offset_0_alias,@"STO_CUDA_RESERVED_SHARED STV_DEFAULT"
__nv_reservedSMEM_offset_0_alias:
	.zero		0
	.zero		64


//--------------------- .nv.constant0._Z10printMeDevPfii --------------------------
	.section	.nv.constant0._Z10printMeDevPfii,"a",@progbits
	.sectionflags	@""
	.align	4
.nv.constant0._Z10printMeDevPfii:
	.zero		912


//--------------------- SYMBOLS --------------------------

	.type		.nv.reservedSmem.offset0,@object
	.size		.nv.reservedSmem.offset0,0x4
	.type		vprintf,@function
